	.target	sm_100a

	.elftype	@"ET_EXEC"


//--------------------- .note.nv.tkinfo           --------------------------
	.section	.note.nv.tkinfo,"",@"SHT_NOTE"
	.sectionflags	@"SHF_NOTE_NV_TKINFO"
	.tkinfo
        /*0018*/ 	.word	0x00000002
        /*0030*/ 	.string	""
        /*0030*/ 	.string	"ptxas"
        /*0030*/ 	.string	"Cuda compilation tools, release 13.0, V13.0.88"
        /*0030*/ 	.string	"Build cuda_13.0.r13.0/compiler.36424714_0"
        /*0030*/ 	.string	"-arch sm_100a -m 64 "



//--------------------- .note.nv.cuinfo           --------------------------
	.section	.note.nv.cuinfo,"",@"SHT_NOTE"
	.sectionflags	@"SHF_NOTE_NV_CUINFO"
        /*0018*/ 	.short	0x0002
        /*001a*/ 	.short	0x0064
        /*001c*/ 	.short	0x0082
	.zero		2


//--------------------- .nv.info                  --------------------------
	.section	.nv.info,"",@"SHT_CUDA_INFO"
	.align	4


	//----- nvinfo : EIATTR_REGCOUNT
	.align		4
        /*0000*/ 	.byte	0x04, 0x2f
        /*0002*/ 	.short	(.L_19 - .L_18)
	.align		4
.L_18:
        /*0004*/ 	.word	index@(_ZN7cutlass13device_kernelINS_4gemm6kernel13GemmUniversalIN4cute5tupleIJiiiiEEENS1_10collective13CollectiveMmaINS1_35MainloopSm100TmaUmmaWarpSpecializedILi4ELi2ELi4ENS5_IJNS4_1CILi1EEESB_SB_EEEEENS5_IJNSA_ILi128EEENSA_ILi64EEESF_EEEfNS5_IJlSB_lEEEfSH_NS4_8TiledMMAINS4_8MMA_AtomIJNS4_17SM100_MMA_TF32_SSINS_10tfloat32_tESL_fLi128ELi64ELNS4_4UMMA5MajorE0ELSN_0ELNSM_7ScaleInE0ELSO_0EEEEEENS4_6LayoutISC_NS5_IJNSA_ILi0EEESS_SS_EEEEENS5_IJNS4_10UnderscoreESV_SV_EEEEENS4_13SM90_TMA_LOADENS4_14ComposedLayoutINS4_7SwizzleILi3ELi4ELi3EEENS4_18smem_ptr_flag_bitsILi32EEENSR_INS5_IJNSA_ILi8EEENSA_ILi32EEEEEENS5_IJS15_SB_EEEEEEEvNS4_8identityESY_S19_vS1A_EENS_8epilogue10collective18CollectiveEpilogueINS1C_23Sm100TmaWarpSpecializedILi4ELi2ELi16ELb1ELb0EEEJSG_NS5_IJNSR_ISE_SB_EENSR_INSA_ILi16EEESB_EEEEEfSH_fSH_NS1C_6fusion15FusionCallbacksIS1G_NS1L_17LinearCombinationIffffLNS_15FloatRoundStyleE2EEESG_S1K_JEEENS4_5SM1004TMEM4LOAD26SM100_TMEM_LOAD_32dp32b16xESY_NSZ_INS10_ILi2ELi4ELi3EEES13_NSR_INS5_IJS14_S1I_EEENS5_IJS1I_SB_EEEEEEENS4_39AutoVectorizingCopyWithAssumedAlignmentILi128EEENS4_14SM90_TMA_STOREES1Z_S21_S21_EEEvvEEEEvNT_6ParamsE)
        /*0008*/ 	.word	0x0000005a


	//----- nvinfo : EIATTR_FRAME_SIZE
	.align		4
.L_19:
        /*000c*/ 	.byte	0x04, 0x11
        /*000e*/ 	.short	(.L_21 - .L_20)
	.align		4
.L_20:
        /*0010*/ 	.word	index@($__internal_2_$__cuda_sm10x_tcgen05_guardrail_trap_unallocated_columns_being_dealloced)
        /*0014*/ 	.word	0x00000000


	//----- nvinfo : EIATTR_FRAME_SIZE
	.align		4
.L_21:
        /*0018*/ 	.byte	0x04, 0x11
        /*001a*/ 	.short	(.L_23 - .L_22)
	.align		4
.L_22:
        /*001c*/ 	.word	index@($__internal_1_$__cuda_sm10x_tcgen05_guardrail_trap_phase_invalid_during_alloc)
        /*0020*/ 	.word	0x00000000


	//----- nvinfo : EIATTR_FRAME_SIZE
	.align		4
.L_23:
        /*0024*/ 	.byte	0x04, 0x11
        /*0026*/ 	.short	(.L_25 - .L_24)
	.align		4
.L_24:
        /*0028*/ 	.word	index@($__internal_0_$__cuda_sm10x_tcgen05_guardrail_trap_col_being_dealloced_not_returned_by_alloc)
        /*002c*/ 	.word	0x00000000


	//----- nvinfo : EIATTR_FRAME_SIZE
	.align		4
.L_25:
        /*0030*/ 	.byte	0x04, 0x11
        /*0032*/ 	.short	(.L_27 - .L_26)
	.align		4
.L_26:
        /*0034*/ 	.word	index@(_ZN7cutlass13device_kernelINS_4gemm6kernel13GemmUniversalIN4cute5tupleIJiiiiEEENS1_10collective13CollectiveMmaINS1_35MainloopSm100TmaUmmaWarpSpecializedILi4ELi2ELi4ENS5_IJNS4_1CILi1EEESB_SB_EEEEENS5_IJNSA_ILi128EEENSA_ILi64EEESF_EEEfNS5_IJlSB_lEEEfSH_NS4_8TiledMMAINS4_8MMA_AtomIJNS4_17SM100_MMA_TF32_SSINS_10tfloat32_tESL_fLi128ELi64ELNS4_4UMMA5MajorE0ELSN_0ELNSM_7ScaleInE0ELSO_0EEEEEENS4_6LayoutISC_NS5_IJNSA_ILi0EEESS_SS_EEEEENS5_IJNS4_10UnderscoreESV_SV_EEEEENS4_13SM90_TMA_LOADENS4_14ComposedLayoutINS4_7SwizzleILi3ELi4ELi3EEENS4_18smem_ptr_flag_bitsILi32EEENSR_INS5_IJNSA_ILi8EEENSA_ILi32EEEEEENS5_IJS15_SB_EEEEEEEvNS4_8identityESY_S19_vS1A_EENS_8epilogue10collective18CollectiveEpilogueINS1C_23Sm100TmaWarpSpecializedILi4ELi2ELi16ELb1ELb0EEEJSG_NS5_IJNSR_ISE_SB_EENSR_INSA_ILi16EEESB_EEEEEfSH_fSH_NS1C_6fusion15FusionCallbacksIS1G_NS1L_17LinearCombinationIffffLNS_15FloatRoundStyleE2EEESG_S1K_JEEENS4_5SM1004TMEM4LOAD26SM100_TMEM_LOAD_32dp32b16xESY_NSZ_INS10_ILi2ELi4ELi3EEES13_NSR_INS5_IJS14_S1I_EEENS5_IJS1I_SB_EEEEEEENS4_39AutoVectorizingCopyWithAssumedAlignmentILi128EEENS4_14SM90_TMA_STOREES1Z_S21_S21_EEEvvEEEEvNT_6ParamsE)
        /*0038*/ 	.word	0x00000000


	//----- nvinfo : EIATTR_MIN_STACK_SIZE
	.align		4
.L_27:
        /*003c*/ 	.byte	0x04, 0x12
        /*003e*/ 	.short	(.L_29 - .L_28)
	.align		4
.L_28:
        /*0040*/ 	.word	index@(_ZN7cutlass13device_kernelINS_4gemm6kernel13GemmUniversalIN4cute5tupleIJiiiiEEENS1_10collective13CollectiveMmaINS1_35MainloopSm100TmaUmmaWarpSpecializedILi4ELi2ELi4ENS5_IJNS4_1CILi1EEESB_SB_EEEEENS5_IJNSA_ILi128EEENSA_ILi64EEESF_EEEfNS5_IJlSB_lEEEfSH_NS4_8TiledMMAINS4_8MMA_AtomIJNS4_17SM100_MMA_TF32_SSINS_10tfloat32_tESL_fLi128ELi64ELNS4_4UMMA5MajorE0ELSN_0ELNSM_7ScaleInE0ELSO_0EEEEEENS4_6LayoutISC_NS5_IJNSA_ILi0EEESS_SS_EEEEENS5_IJNS4_10UnderscoreESV_SV_EEEEENS4_13SM90_TMA_LOADENS4_14ComposedLayoutINS4_7SwizzleILi3ELi4ELi3EEENS4_18smem_ptr_flag_bitsILi32EEENSR_INS5_IJNSA_ILi8EEENSA_ILi32EEEEEENS5_IJS15_SB_EEEEEEEvNS4_8identityESY_S19_vS1A_EENS_8epilogue10collective18CollectiveEpilogueINS1C_23Sm100TmaWarpSpecializedILi4ELi2ELi16ELb1ELb0EEEJSG_NS5_IJNSR_ISE_SB_EENSR_INSA_ILi16EEESB_EEEEEfSH_fSH_NS1C_6fusion15FusionCallbacksIS1G_NS1L_17LinearCombinationIffffLNS_15FloatRoundStyleE2EEESG_S1K_JEEENS4_5SM1004TMEM4LOAD26SM100_TMEM_LOAD_32dp32b16xESY_NSZ_INS10_ILi2ELi4ELi3EEES13_NSR_INS5_IJS14_S1I_EEENS5_IJS1I_SB_EEEEEEENS4_39AutoVectorizingCopyWithAssumedAlignmentILi128EEENS4_14SM90_TMA_STOREES1Z_S21_S21_EEEvvEEEEvNT_6ParamsE)
        /*0044*/ 	.word	0x00000000
.L_29:


//--------------------- .nv.compat                --------------------------
	.section	.nv.compat,"",@"SHT_CUDA_COMPAT_INFO"
	.align	4
        /*0000*/ 	.byte	0x02, 0x09, 0x01, 0x00, 0x02, 0x02, 0x02, 0x00, 0x02, 0x05, 0x05, 0x00, 0x03, 0x07, 0x01, 0x01
        /*0010*/ 	.byte	0x02, 0x03, 0x01, 0x00, 0x02, 0x06, 0x01, 0x00, 0x04, 0x0b, 0x08, 0x00, 0x09, 0x00, 0x00, 0x00
        /*0020*/ 	.byte	0x00, 0x00, 0x00, 0x00


//--------------------- .nv.info._ZN7cutlass13device_kernelINS_4gemm6kernel13GemmUniversalIN4cute5tupleIJiiiiEEENS1_10collective13CollectiveMmaINS1_35MainloopSm100TmaUmmaWarpSpecializedILi4ELi2ELi4ENS5_IJNS4_1CILi1EEESB_SB_EEEEENS5_IJNSA_ILi128EEENSA_ILi64EEESF_EEEfNS5_IJlSB_lEEEfSH_NS4_8TiledMMAINS4_8MMA_AtomIJNS4_17SM100_MMA_TF32_SSINS_10tfloat32_tESL_fLi128ELi64ELNS4_4UMMA5MajorE0ELSN_0ELNSM_7ScaleInE0ELSO_0EEEEEENS4_6LayoutISC_NS5_IJNSA_ILi0EEESS_SS_EEEEENS5_IJNS4_10UnderscoreESV_SV_EEEEENS4_13SM90_TMA_LOADENS4_14ComposedLayoutINS4_7SwizzleILi3ELi4ELi3EEENS4_18smem_ptr_flag_bitsILi32EEENSR_INS5_IJNSA_ILi8EEENSA_ILi32EEEEEENS5_IJS15_SB_EEEEEEEvNS4_8identityESY_S19_vS1A_EENS_8epilogue10collective18CollectiveEpilogueINS1C_23Sm100TmaWarpSpecializedILi4ELi2ELi16ELb1ELb0EEEJSG_NS5_IJNSR_ISE_SB_EENSR_INSA_ILi16EEESB_EEEEEfSH_fSH_NS1C_6fusion15FusionCallbacksIS1G_NS1L_17LinearCombinationIffffLNS_15FloatRoundStyleE2EEESG_S1K_JEEENS4_5SM1004TMEM4LOAD26SM100_TMEM_LOAD_32dp32b16xESY_NSZ_INS10_ILi2ELi4ELi3EEES13_NSR_INS5_IJS14_S1I_EEENS5_IJS1I_SB_EEEEEEENS4_39AutoVectorizingCopyWithAssumedAlignmentILi128EEENS4_14SM90_TMA_STOREES1Z_S21_S21_EEEvvEEEEvNT_6ParamsE --------------------------
	.section	.nv.info._ZN7cutlass13device_kernelINS_4gemm6kernel13GemmUniversalIN4cute5tupleIJiiiiEEENS1_10collective13CollectiveMmaINS1_35MainloopSm100TmaUmmaWarpSpecializedILi4ELi2ELi4ENS5_IJNS4_1CILi1EEESB_SB_EEEEENS5_IJNSA_ILi128EEENSA_ILi64EEESF_EEEfNS5_IJlSB_lEEEfSH_NS4_8TiledMMAINS4_8MMA_AtomIJNS4_17SM100_MMA_TF32_SSINS_10tfloat32_tESL_fLi128ELi64ELNS4_4UMMA5MajorE0ELSN_0ELNSM_7ScaleInE0ELSO_0EEEEEENS4_6LayoutISC_NS5_IJNSA_ILi0EEESS_SS_EEEEENS5_IJNS4_10UnderscoreESV_SV_EEEEENS4_13SM90_TMA_LOADENS4_14ComposedLayoutINS4_7SwizzleILi3ELi4ELi3EEENS4_18smem_ptr_flag_bitsILi32EEENSR_INS5_IJNSA_ILi8EEENSA_ILi32EEEEEENS5_IJS15_SB_EEEEEEEvNS4_8identityESY_S19_vS1A_EENS_8epilogue10collective18CollectiveEpilogueINS1C_23Sm100TmaWarpSpecializedILi4ELi2ELi16ELb1ELb0EEEJSG_NS5_IJNSR_ISE_SB_EENSR_INSA_ILi16EEESB_EEEEEfSH_fSH_NS1C_6fusion15FusionCallbacksIS1G_NS1L_17LinearCombinationIffffLNS_15FloatRoundStyleE2EEESG_S1K_JEEENS4_5SM1004TMEM4LOAD26SM100_TMEM_LOAD_32dp32b16xESY_NSZ_INS10_ILi2ELi4ELi3EEES13_NSR_INS5_IJS14_S1I_EEENS5_IJS1I_SB_EEEEEEENS4_39AutoVectorizingCopyWithAssumedAlignmentILi128EEENS4_14SM90_TMA_STOREES1Z_S21_S21_EEEvvEEEEvNT_6ParamsE,"",@"SHT_CUDA_INFO"
	.sectionflags	@""
	.align	4


	//----- nvinfo : EIATTR_CUDA_API_VERSION
	.align		4
        /*0000*/ 	.byte	0x04, 0x37
        /*0002*/ 	.short	(.L_31 - .L_30)
.L_30:
        /*0004*/ 	.word	0x00000082


	//----- nvinfo : EIATTR_KPARAM_INFO
	.align		4
.L_31:
        /*0008*/ 	.byte	0x04, 0x17
        /*000a*/ 	.short	(.L_33 - .L_32)
.L_32:
        /*000c*/ 	.word	0x00000000
        /*0010*/ 	.short	0x0000
        /*0012*/ 	.short	0x0000
        /*0014*/ 	.byte	0x00, 0xf0, 0x01, 0x20


	//----- nvinfo : EIATTR_AT_ENTRY_FRAGMENTS
	.align		4
.L_33:
        /*0018*/ 	.byte	0x04, 0x4f
        /*001a*/ 	.short	(.L_35 - .L_34)


	//   ....[0]....
.L_34:
        /*001c*/ 	.word	0x00000006


	//----- nvinfo : EIATTR_RESERVED_SMEM_USED
	.align		4
.L_35:
        /*0020*/ 	.byte	0x01, 0x41
	.zero		2


	//----- nvinfo : EIATTR_SPARSE_MMA_MASK
	.align		4
        /*0024*/ 	.byte	0x03, 0x50
        /*0026*/ 	.short	0x0000


	//----- nvinfo : EIATTR_TCGEN05_1CTA_USED
	.align		4
        /*0028*/ 	.byte	0x01, 0x51
	.zero		2


	//----- nvinfo : EIATTR_MAXREG_COUNT
	.align		4
        /*002c*/ 	.byte	0x03, 0x1b
        /*002e*/ 	.short	0x00ff


	//----- nvinfo : EIATTR_NUM_BARRIERS
	.align		4
        /*0030*/ 	.byte	0x02, 0x4c
        /*0032*/ 	.byte	0x07
	.zero		1


	//----- nvinfo : EIATTR_EXTERNS
	.align		4
        /*0034*/ 	.byte	0x04, 0x0f
        /*0036*/ 	.short	(.L_37 - .L_36)


	//   ....[0]....
	.align		4
.L_36:
        /*0038*/ 	.word	index@(__assertfail)


	//----- nvinfo : EIATTR_MERCURY_ISA_VERSION
	.align		4
.L_37:
        /*003c*/ 	.byte	0x03, 0x5f
        /*003e*/ 	.short	0x0101


	//----- nvinfo : EIATTR_INT_WARP_WIDE_INSTR_OFFSETS
	.align		4
        /*0040*/ 	.byte	0x04, 0x31
        /*0042*/ 	.short	(.L_39 - .L_38)


	//   ....[0]....
.L_38:
        /*0044*/ 	.word	0x00001f40


	//   ....[1]....
        /*0048*/ 	.word	0x00003b40


	//   ....[2]....
        /*004c*/ 	.word	0x00003b70


	//   ....[3]....
        /*0050*/ 	.word	0x00003bc0


	//   ....[4]....
        /*0054*/ 	.word	0x000044d0


	//   ....[5]....
        /*0058*/ 	.word	0x00004530


	//   ....[6]....
        /*005c*/ 	.word	0x00004610


	//   ....[7]....
        /*0060*/ 	.word	0x00004680


	//   ....[8]....
        /*0064*/ 	.word	0x00004790


	//   ....[9]....
        /*0068*/ 	.word	0x00004820


	//   ....[10]....
        /*006c*/ 	.word	0x000049f0


	//   ....[11]....
        /*0070*/ 	.word	0x00004b50


	//----- nvinfo : EIATTR_COOP_GROUP_MASK_REGIDS
	.align		4
.L_39:
        /*0074*/ 	.byte	0x04, 0x29
        /*0076*/ 	.short	(.L_41 - .L_40)


	//   ....[0]....
.L_40:
        /*0078*/ 	.word	0xffffffff


	//   ....[1]....
        /*007c*/ 	.word	0xffffffff


	//   ....[2]....
        /*0080*/ 	.word	0xffffffff


	//   ....[3]....
        /*0084*/ 	.word	0xffffffff


	//   ....[4]....
        /*0088*/ 	.word	0xffffffff


	//   ....[5]....
        /*008c*/ 	.word	0xffffffff


	//   ....[6]....
        /*0090*/ 	.word	0xffffffff


	//   ....[7]....
        /*0094*/ 	.word	0xffffffff


	//   ....[8]....
        /*0098*/ 	.word	0xffffffff


	//   ....[9]....
        /*009c*/ 	.word	0xffffffff


	//   ....[10]....
        /*00a0*/ 	.word	0xffffffff


	//   ....[11]....
        /*00a4*/ 	.word	0xffffffff


	//   ....[12]....
        /*00a8*/ 	.word	0xffffffff


	//----- nvinfo : EIATTR_COOP_GROUP_INSTR_OFFSETS
	.align		4
.L_41:
        /*00ac*/ 	.byte	0x04, 0x28
        /*00ae*/ 	.short	(.L_43 - .L_42)


	//   ....[0]....
.L_42:
        /*00b0*/ 	.word	0x00000090


	//   ....[1]....
        /*00b4*/ 	.word	0x000004d0


	//   ....[2]....
        /*00b8*/ 	.word	0x00000640


	//   ....[3]....
        /*00bc*/ 	.word	0x000007e0


	//   ....[4]....
        /*00c0*/ 	.word	0x000008e0


	//   ....[5]....
        /*00c4*/ 	.word	0x00000a50


	//   ....[6]....
        /*00c8*/ 	.word	0x00000bf0


	//   ....[7]....
        /*00cc*/ 	.word	0x00001e20


	//   ....[8]....
        /*00d0*/ 	.word	0x00002c00


	//   ....[9]....
        /*00d4*/ 	.word	0x00002e10


	//   ....[10]....
        /*00d8*/ 	.word	0x00002e40


	//   ....[11]....
        /*00dc*/ 	.word	0x00003a30


	//   ....[12]....
        /*00e0*/ 	.word	0x00003c60


	//----- nvinfo : EIATTR_VRC_CTA_INIT_COUNT
	.align		4
.L_43:
        /*00e4*/ 	.byte	0x02, 0x4a
        /*00e6*/ 	.byte	0x80
	.zero		1


	//----- nvinfo : EIATTR_SYSCALL_OFFSETS
	.align		4
        /*00e8*/ 	.byte	0x04, 0x46
        /*00ea*/ 	.short	(.L_45 - .L_44)


	//   ....[0]....
.L_44:
        /*00ec*/ 	.word	0x000055d0


	//   ....[1]....
        /*00f0*/ 	.word	0x000056c0


	//   ....[2]....
        /*00f4*/ 	.word	0x00005e30


	//   ....[3]....
        /*00f8*/ 	.word	0x000065b0


	//   ....[4]....
        /*00fc*/ 	.word	0x00006d00


	//   ....[5]....
        /*0100*/ 	.word	0x00007450


	//----- nvinfo : EIATTR_MBARRIER_INSTR_OFFSETS
	.align		4
.L_45:
        /*0104*/ 	.byte	0x04, 0x39
        /*0106*/ 	.short	(.L_47 - .L_46)


	//   ....[0]....
.L_46:
        /*0108*/ 	.word	0x000005b0
        /*010c*/ 	.word	0x000000ff
        /*0110*/ 	.word	0x00000000
        /*0114*/ 	.short	0x0100
        /*0116*/ 	.byte	0x05
	.zero		1


	//   ....[1]....
        /*0118*/ 	.word	0x000005c0
        /*011c*/ 	.word	0x000000ff
        /*0120*/ 	.word	0x00000020
        /*0124*/ 	.short	0x0100
        /*0126*/ 	.byte	0x05
	.zero		1


	//   ....[2]....
        /*0128*/ 	.word	0x000005d0
        /*012c*/ 	.word	0x000000ff
        /*0130*/ 	.word	0x00000008
        /*0134*/ 	.short	0x0100
        /*0136*/ 	.byte	0x05
	.zero		1


	//   ....[3]....
        /*0138*/ 	.word	0x000005e0
        /*013c*/ 	.word	0x000000ff
        /*0140*/ 	.word	0x00000028
        /*0144*/ 	.short	0x0100
        /*0146*/ 	.byte	0x05
	.zero		1


	//   ....[4]....
        /*0148*/ 	.word	0x000005f0
        /*014c*/ 	.word	0x000000ff
        /*0150*/ 	.word	0x00000010
        /*0154*/ 	.short	0x0100
        /*0156*/ 	.byte	0x05
	.zero		1


	//   ....[5]....
        /*0158*/ 	.word	0x00000600
        /*015c*/ 	.word	0x000000ff
        /*0160*/ 	.word	0x00000030
        /*0164*/ 	.short	0x0100
        /*0166*/ 	.byte	0x05
	.zero		1


	//   ....[6]....
        /*0168*/ 	.word	0x00000610
        /*016c*/ 	.word	0x000000ff
        /*0170*/ 	.word	0x00000018
        /*0174*/ 	.short	0x0100
        /*0176*/ 	.byte	0x05
	.zero		1


	//   ....[7]....
        /*0178*/ 	.word	0x00000620
        /*017c*/ 	.word	0x000000ff
        /*0180*/ 	.word	0x00000038
        /*0184*/ 	.short	0x0100
        /*0186*/ 	.byte	0x05
	.zero		1


	//   ....[8]....
        /*0188*/ 	.word	0x00000750
        /*018c*/ 	.word	0x000000ff
        /*0190*/ 	.word	0x00000040
        /*0194*/ 	.short	0x0100
        /*0196*/ 	.byte	0x07
	.zero		1


	//   ....[9]....
        /*0198*/ 	.word	0x00000760
        /*019c*/ 	.word	0x000000ff
        /*01a0*/ 	.word	0x00000060
        /*01a4*/ 	.short	0x0100
        /*01a6*/ 	.byte	0x07
	.zero		1


	//   ....[10]....
        /*01a8*/ 	.word	0x00000770
        /*01ac*/ 	.word	0x000000ff
        /*01b0*/ 	.word	0x00000048
        /*01b4*/ 	.short	0x0100
        /*01b6*/ 	.byte	0x07
	.zero		1


	//   ....[11]....
        /*01b8*/ 	.word	0x00000780
        /*01bc*/ 	.word	0x000000ff
        /*01c0*/ 	.word	0x00000068
        /*01c4*/ 	.short	0x0100
        /*01c6*/ 	.byte	0x07
	.zero		1


	//   ....[12]....
        /*01c8*/ 	.word	0x00000790
        /*01cc*/ 	.word	0x000000ff
        /*01d0*/ 	.word	0x00000050
        /*01d4*/ 	.short	0x0100
        /*01d6*/ 	.byte	0x07
	.zero		1


	//   ....[13]....
        /*01d8*/ 	.word	0x000007a0
        /*01dc*/ 	.word	0x000000ff
        /*01e0*/ 	.word	0x00000070
        /*01e4*/ 	.short	0x0100
        /*01e6*/ 	.byte	0x07
	.zero		1


	//   ....[14]....
        /*01e8*/ 	.word	0x000007b0
        /*01ec*/ 	.word	0x000000ff
        /*01f0*/ 	.word	0x00000058
        /*01f4*/ 	.short	0x0100
        /*01f6*/ 	.byte	0x07
	.zero		1


	//   ....[15]....
        /*01f8*/ 	.word	0x000007c0
        /*01fc*/ 	.word	0x000000ff
        /*0200*/ 	.word	0x00000078
        /*0204*/ 	.short	0x0100
        /*0206*/ 	.byte	0x07
	.zero		1


	//   ....[16]....
        /*0208*/ 	.word	0x000008b0
        /*020c*/ 	.word	0x000000ff
        /*0210*/ 	.word	0x00000080
        /*0214*/ 	.short	0x0100
        /*0216*/ 	.byte	0x05
	.zero		1


	//   ....[17]....
        /*0218*/ 	.word	0x000008c0
        /*021c*/ 	.word	0x000000ff
        /*0220*/ 	.word	0x00000088
        /*0224*/ 	.short	0x0100
        /*0226*/ 	.byte	0x05
	.zero		1


	//   ....[18]....
        /*0228*/ 	.word	0x00000a00
        /*022c*/ 	.word	0x000000ff
        /*0230*/ 	.word	0x00000090
        /*0234*/ 	.short	0x0100
        /*0236*/ 	.byte	0x05
	.zero		1


	//   ....[19]....
        /*0238*/ 	.word	0x00000a10
        /*023c*/ 	.word	0x000000ff
        /*0240*/ 	.word	0x000000a0
        /*0244*/ 	.short	0x0100
        /*0246*/ 	.byte	0x05
	.zero		1


	//   ....[20]....
        /*0248*/ 	.word	0x00000a20
        /*024c*/ 	.word	0x000000ff
        /*0250*/ 	.word	0x00000098
        /*0254*/ 	.short	0x0100
        /*0256*/ 	.byte	0x05
	.zero		1


	//   ....[21]....
        /*0258*/ 	.word	0x00000a30
        /*025c*/ 	.word	0x000000ff
        /*0260*/ 	.word	0x000000a8
        /*0264*/ 	.short	0x0100
        /*0266*/ 	.byte	0x05
	.zero		1


	//   ....[22]....
        /*0268*/ 	.word	0x00000b60
        /*026c*/ 	.word	0x000000ff
        /*0270*/ 	.word	0x000000b0
        /*0274*/ 	.short	0x0100
        /*0276*/ 	.byte	0x07
	.zero		1


	//   ....[23]....
        /*0278*/ 	.word	0x00000b70
        /*027c*/ 	.word	0x000000ff
        /*0280*/ 	.word	0x000000d0
        /*0284*/ 	.short	0x0100
        /*0286*/ 	.byte	0x07
	.zero		1


	//   ....[24]....
        /*0288*/ 	.word	0x00000b80
        /*028c*/ 	.word	0x000000ff
        /*0290*/ 	.word	0x000000b8
        /*0294*/ 	.short	0x0100
        /*0296*/ 	.byte	0x07
	.zero		1


	//   ....[25]....
        /*0298*/ 	.word	0x00000b90
        /*029c*/ 	.word	0x000000ff
        /*02a0*/ 	.word	0x000000d8
        /*02a4*/ 	.short	0x0100
        /*02a6*/ 	.byte	0x07
	.zero		1


	//   ....[26]....
        /*02a8*/ 	.word	0x00000ba0
        /*02ac*/ 	.word	0x000000ff
        /*02b0*/ 	.word	0x000000c0
        /*02b4*/ 	.short	0x0100
        /*02b6*/ 	.byte	0x07
	.zero		1


	//   ....[27]....
        /*02b8*/ 	.word	0x00000bb0
        /*02bc*/ 	.word	0x000000ff
        /*02c0*/ 	.word	0x000000e0
        /*02c4*/ 	.short	0x0100
        /*02c6*/ 	.byte	0x07
	.zero		1


	//   ....[28]....
        /*02c8*/ 	.word	0x00000bc0
        /*02cc*/ 	.word	0x000000ff
        /*02d0*/ 	.word	0x000000c8
        /*02d4*/ 	.short	0x0100
        /*02d6*/ 	.byte	0x07
	.zero		1


	//   ....[29]....
        /*02d8*/ 	.word	0x00000bd0
        /*02dc*/ 	.word	0x000000ff
        /*02e0*/ 	.word	0x000000e8
        /*02e4*/ 	.short	0x0100
        /*02e6*/ 	.byte	0x07
	.zero		1


	//   ....[30]....
        /*02e8*/ 	.word	0x00000cc0
        /*02ec*/ 	.word	0x000000ff
        /*02f0*/ 	.word	0x000000f0
        /*02f4*/ 	.short	0x0100
        /*02f6*/ 	.byte	0x05
	.zero		1


	//   ....[31]....
        /*02f8*/ 	.word	0x00000cd0
        /*02fc*/ 	.word	0x000000ff
        /*0300*/ 	.word	0x00000100
        /*0304*/ 	.short	0x0100
        /*0306*/ 	.byte	0x05
	.zero		1


	//   ....[32]....
        /*0308*/ 	.word	0x00000ce0
        /*030c*/ 	.word	0x000000ff
        /*0310*/ 	.word	0x000000f8
        /*0314*/ 	.short	0x0100
        /*0316*/ 	.byte	0x05
	.zero		1


	//   ....[33]....
        /*0318*/ 	.word	0x00000cf0
        /*031c*/ 	.word	0x000000ff
        /*0320*/ 	.word	0x00000108
        /*0324*/ 	.short	0x0100
        /*0326*/ 	.byte	0x05
	.zero		1


	//   ....[34]....
        /*0328*/ 	.word	0x000015c0
        /*032c*/ 	.word	0x00000002
        /*0330*/ 	.word	0x00000100
        /*0334*/ 	.short	0x010a
        /*0336*/ 	.byte	0xff
	.zero		1


	//   ....[35]....
        /*0338*/ 	.word	0x000015f0
        /*033c*/ 	.word	0x00000002
        /*0340*/ 	.word	0x000000f0
        /*0344*/ 	.short	0x0101
        /*0346*/ 	.byte	0xff
	.zero		1


	//   ....[36]....
        /*0348*/ 	.word	0x000016c0
        /*034c*/ 	.word	0x000000ff
        /*0350*/ 	.word	0x00000020
        /*0354*/ 	.short	0x010a
        /*0356*/ 	.byte	0x08
	.zero		1


	//   ....[37]....
        /*0358*/ 	.word	0x00001760
        /*035c*/ 	.word	0x000000ff
        /*0360*/ 	.word	0x00000020
        /*0364*/ 	.short	0x010a
        /*0366*/ 	.byte	0x21
	.zero		1


	//   ....[38]....
        /*0368*/ 	.word	0x000018b0
        /*036c*/ 	.word	0x000000ff
        /*0370*/ 	.word	0x00000020
        /*0374*/ 	.short	0x010a
        /*0376*/ 	.byte	0x08
	.zero		1


	//   ....[39]....
        /*0378*/ 	.word	0x00001a80
        /*037c*/ 	.word	0x000000ff
        /*0380*/ 	.word	0x00000088
        /*0384*/ 	.short	0x0101
        /*0386*/ 	.byte	0x04
	.zero		1


	//   ....[40]....
        /*0388*/ 	.word	0x00001aa0
        /*038c*/ 	.word	0x000000ff
        /*0390*/ 	.word	0x00000020
        /*0394*/ 	.short	0x010a
        /*0396*/ 	.byte	0x08
	.zero		1


	//   ....[41]....
        /*0398*/ 	.word	0x00001b20
        /*039c*/ 	.word	0x000000ff
        /*03a0*/ 	.word	0x00000020
        /*03a4*/ 	.short	0x010a
        /*03a6*/ 	.byte	0x21
	.zero		1


	//   ....[42]....
        /*03a8*/ 	.word	0x00001c70
        /*03ac*/ 	.word	0x000000ff
        /*03b0*/ 	.word	0x00000020
        /*03b4*/ 	.short	0x010a
        /*03b6*/ 	.byte	0x08
	.zero		1


	//   ....[43]....
        /*03b8*/ 	.word	0x00001e50
        /*03bc*/ 	.word	0x00000002
        /*03c0*/ 	.word	0x00000090
        /*03c4*/ 	.short	0x010a
        /*03c6*/ 	.byte	0xff
	.zero		1


	//   ....[44]....
        /*03c8*/ 	.word	0x00001f10
        /*03cc*/ 	.word	0x00000002
        /*03d0*/ 	.word	0x00000000
        /*03d4*/ 	.short	0x0101
        /*03d6*/ 	.byte	0xff
	.zero		1


	//   ....[45]....
        /*03d8*/ 	.word	0x00002470
        /*03dc*/ 	.word	0x000000ff
        /*03e0*/ 	.word	0x00000000
        /*03e4*/ 	.short	0x010a
        /*03e6*/ 	.byte	0x05
	.zero		1


	//   ....[46]....
        /*03e8*/ 	.word	0x00002500
        /*03ec*/ 	.word	0x000000ff
        /*03f0*/ 	.word	0x00000000
        /*03f4*/ 	.short	0x010a
        /*03f6*/ 	.byte	0x05
	.zero		1


	//   ....[47]....
        /*03f8*/ 	.word	0x00002590
        /*03fc*/ 	.word	0x000000ff
        /*0400*/ 	.word	0x00000000
        /*0404*/ 	.short	0x010a
        /*0406*/ 	.byte	0x05
	.zero		1


	//   ....[48]....
        /*0408*/ 	.word	0x00002630
        /*040c*/ 	.word	0x00000000
        /*0410*/ 	.word	0x00000000
        /*0414*/ 	.short	0x010a
        /*0416*/ 	.byte	0xff
	.zero		1


	//   ....[49]....
        /*0418*/ 	.word	0x00002750
        /*041c*/ 	.word	0x00000000
        /*0420*/ 	.word	0x000000f0
        /*0424*/ 	.short	0x010a
        /*0426*/ 	.byte	0xff
	.zero		1


	//   ....[50]....
        /*0428*/ 	.word	0x000027c0
        /*042c*/ 	.word	0x00000000
        /*0430*/ 	.word	0x00000000
        /*0434*/ 	.short	0x0101
        /*0436*/ 	.byte	0xff
	.zero		1


	//   ....[51]....
        /*0438*/ 	.word	0x000027e0
        /*043c*/ 	.word	0x000000ff
        /*0440*/ 	.word	0x000000a0
        /*0444*/ 	.short	0x010a
        /*0446*/ 	.byte	0x05
	.zero		1


	//   ....[52]....
        /*0448*/ 	.word	0x00002900
        /*044c*/ 	.word	0x00000000
        /*0450*/ 	.word	0x00000090
        /*0454*/ 	.short	0x010a
        /*0456*/ 	.byte	0xff
	.zero		1


	//   ....[53]....
        /*0458*/ 	.word	0x00002a00
        /*045c*/ 	.word	0x00000000
        /*0460*/ 	.word	0x00000000
        /*0464*/ 	.short	0x0101
        /*0466*/ 	.byte	0xff
	.zero		1


	//   ....[54]....
        /*0468*/ 	.word	0x00002a90
        /*046c*/ 	.word	0x000000ff
        /*0470*/ 	.word	0x000000a0
        /*0474*/ 	.short	0x0106
        /*0476*/ 	.byte	0x05
	.zero		1


	//   ....[55]....
        /*0478*/ 	.word	0x00002ab0
        /*047c*/ 	.word	0x000000ff
        /*0480*/ 	.word	0x000000a0
        /*0484*/ 	.short	0x010a
        /*0486*/ 	.byte	0x05
	.zero		1


	//   ....[56]....
        /*0488*/ 	.word	0x00002b40
        /*048c*/ 	.word	0x000000ff
        /*0490*/ 	.word	0x000000a0
        /*0494*/ 	.short	0x0106
        /*0496*/ 	.byte	0x04
	.zero		1


	//   ....[57]....
        /*0498*/ 	.word	0x00002b80
        /*049c*/ 	.word	0x00000000
        /*04a0*/ 	.word	0x000000a0
        /*04a4*/ 	.short	0x010a
        /*04a6*/ 	.byte	0xff
	.zero		1


	//   ....[58]....
        /*04a8*/ 	.word	0x00003140
        /*04ac*/ 	.word	0x00000000
        /*04b0*/ 	.word	0x00000090
        /*04b4*/ 	.short	0x010a
        /*04b6*/ 	.byte	0xff
	.zero		1


	//   ....[59]....
        /*04b8*/ 	.word	0x00003240
        /*04bc*/ 	.word	0x00000003
        /*04c0*/ 	.word	0x00000000
        /*04c4*/ 	.short	0x0101
        /*04c6*/ 	.byte	0xff
	.zero		1


	//   ....[60]....
        /*04c8*/ 	.word	0x00003250
        /*04cc*/ 	.word	0x000000ff
        /*04d0*/ 	.word	0x00000000
        /*04d4*/ 	.short	0x010a
        /*04d6*/ 	.byte	0x07
	.zero		1


	//   ....[61]....
        /*04d8*/ 	.word	0x00003280
        /*04dc*/ 	.word	0x000000ff
        /*04e0*/ 	.word	0x000000d0
        /*04e4*/ 	.short	0x010a
        /*04e6*/ 	.byte	0x06
	.zero		1


	//   ....[62]....
        /*04e8*/ 	.word	0x00003350
        /*04ec*/ 	.word	0x000000ff
        /*04f0*/ 	.word	0x00000000
        /*04f4*/ 	.short	0x010a
        /*04f6*/ 	.byte	0x0b
	.zero		1


	//   ....[63]....
        /*04f8*/ 	.word	0x00003480
        /*04fc*/ 	.word	0x000000ff
        /*0500*/ 	.word	0x00000000
        /*0504*/ 	.short	0x010a
        /*0506*/ 	.byte	0x22
	.zero		1


	//   ....[64]....
        /*0508*/ 	.word	0x00003860
        /*050c*/ 	.word	0x000000ff
        /*0510*/ 	.word	0x00000000
        /*0514*/ 	.short	0x010a
        /*0516*/ 	.byte	0x06
	.zero		1


	//   ....[65]....
        /*0518*/ 	.word	0x000038f0
        /*051c*/ 	.word	0x000000ff
        /*0520*/ 	.word	0x00000000
        /*0524*/ 	.short	0x010a
        /*0526*/ 	.byte	0x06
	.zero		1


	//   ....[66]....
        /*0528*/ 	.word	0x00003980
        /*052c*/ 	.word	0x000000ff
        /*0530*/ 	.word	0x00000000
        /*0534*/ 	.short	0x010a
        /*0536*/ 	.byte	0x06
	.zero		1


	//   ....[67]....
        /*0538*/ 	.word	0x00003a10
        /*053c*/ 	.word	0x000000ff
        /*0540*/ 	.word	0x00000000
        /*0544*/ 	.short	0x010a
        /*0546*/ 	.byte	0x07
	.zero		1


	//   ....[68]....
        /*0548*/ 	.word	0x00003e80
        /*054c*/ 	.word	0x00000000
        /*0550*/ 	.word	0x00000090
        /*0554*/ 	.short	0x010a
        /*0556*/ 	.byte	0xff
	.zero		1


	//   ....[69]....
        /*0558*/ 	.word	0x00003f40
        /*055c*/ 	.word	0x00000000
        /*0560*/ 	.word	0x00000000
        /*0564*/ 	.short	0x0101
        /*0566*/ 	.byte	0xff
	.zero		1


	//   ....[70]....
        /*0568*/ 	.word	0x00004260
        /*056c*/ 	.word	0x000000ff
        /*0570*/ 	.word	0x00000088
        /*0574*/ 	.short	0x010a
        /*0576*/ 	.byte	0x07
	.zero		1


	//   ....[71]....
        /*0578*/ 	.word	0x00004450
        /*057c*/ 	.word	0x000000ff
        /*0580*/ 	.word	0x00000060
        /*0584*/ 	.short	0x010a
        /*0586*/ 	.byte	0x07
	.zero		1


	//   ....[72]....
        /*0588*/ 	.word	0x000045c0
        /*058c*/ 	.word	0x000000ff
        /*0590*/ 	.word	0x00000040
        /*0594*/ 	.short	0x010b
        /*0596*/ 	.byte	0x07
	.zero		1


	//   ....[73]....
        /*0598*/ 	.word	0x000045d0
        /*059c*/ 	.word	0x000000ff
        /*05a0*/ 	.word	0x00000000
        /*05a4*/ 	.short	0x0101
        /*05a6*/ 	.byte	0x08
	.zero		1


	//   ....[74]....
        /*05a8*/ 	.word	0x000045e0
        /*05ac*/ 	.word	0x000000ff
        /*05b0*/ 	.word	0x00000068
        /*05b4*/ 	.short	0x010a
        /*05b6*/ 	.byte	0x07
	.zero		1


	//   ....[75]....
        /*05b8*/ 	.word	0x00004730
        /*05bc*/ 	.word	0x000000ff
        /*05c0*/ 	.word	0x00000048
        /*05c4*/ 	.short	0x010b
        /*05c6*/ 	.byte	0x07
	.zero		1


	//   ....[76]....
        /*05c8*/ 	.word	0x00004740
        /*05cc*/ 	.word	0x000000ff
        /*05d0*/ 	.word	0x00000000
        /*05d4*/ 	.short	0x0101
        /*05d6*/ 	.byte	0x08
	.zero		1


	//   ....[77]....
        /*05d8*/ 	.word	0x00004750
        /*05dc*/ 	.word	0x000000ff
        /*05e0*/ 	.word	0x00000070
        /*05e4*/ 	.short	0x010a
        /*05e6*/ 	.byte	0x07
	.zero		1


	//   ....[78]....
        /*05e8*/ 	.word	0x000048d0
        /*05ec*/ 	.word	0x000000ff
        /*05f0*/ 	.word	0x00000050
        /*05f4*/ 	.short	0x010b
        /*05f6*/ 	.byte	0x07
	.zero		1


	//   ....[79]....
        /*05f8*/ 	.word	0x00004910
        /*05fc*/ 	.word	0x000000ff
        /*0600*/ 	.word	0x00000000
        /*0604*/ 	.short	0x0101
        /*0606*/ 	.byte	0x08
	.zero		1


	//   ....[80]....
        /*0608*/ 	.word	0x00004950
        /*060c*/ 	.word	0x000000ff
        /*0610*/ 	.word	0x00000078
        /*0614*/ 	.short	0x010a
        /*0616*/ 	.byte	0x07
	.zero		1


	//   ....[81]....
        /*0618*/ 	.word	0x00004b90
        /*061c*/ 	.word	0x000000ff
        /*0620*/ 	.word	0x00000058
        /*0624*/ 	.short	0x010b
        /*0626*/ 	.byte	0x07
	.zero		1


	//   ....[82]....
        /*0628*/ 	.word	0x00004bb0
        /*062c*/ 	.word	0x000000ff
        /*0630*/ 	.word	0x00000000
        /*0634*/ 	.short	0x0101
        /*0636*/ 	.byte	0x0d
	.zero		1


	//   ....[83]....
        /*0638*/ 	.word	0x00004be0
        /*063c*/ 	.word	0x000000ff
        /*0640*/ 	.word	0x00000060
        /*0644*/ 	.short	0x010a
        /*0646*/ 	.byte	0x07
	.zero		1


	//   ....[84]....
        /*0648*/ 	.word	0x00004c00
        /*064c*/ 	.word	0x000000ff
        /*0650*/ 	.word	0x00000068
        /*0654*/ 	.short	0x010a
        /*0656*/ 	.byte	0x07
	.zero		1


	//   ....[85]....
        /*0658*/ 	.word	0x00004c20
        /*065c*/ 	.word	0x000000ff
        /*0660*/ 	.word	0x00000070
        /*0664*/ 	.short	0x010a
        /*0666*/ 	.byte	0x07
	.zero		1


	//   ....[86]....
        /*0668*/ 	.word	0x00004c60
        /*066c*/ 	.word	0x00000000
        /*0670*/ 	.word	0x00000078
        /*0674*/ 	.short	0x010a
        /*0676*/ 	.byte	0xff
	.zero		1


	//   ....[87]....
        /*0678*/ 	.word	0x00004f90
        /*067c*/ 	.word	0x00000000
        /*0680*/ 	.word	0x00000090
        /*0684*/ 	.short	0x010a
        /*0686*/ 	.byte	0xff
	.zero		1


	//   ....[88]....
        /*0688*/ 	.word	0x000050a0
        /*068c*/ 	.word	0x00000000
        /*0690*/ 	.word	0x00000000
        /*0694*/ 	.short	0x0101
        /*0696*/ 	.byte	0xff
	.zero		1


	//   ....[89]....
        /*0698*/ 	.word	0x00005af0
        /*069c*/ 	.word	0x000000ff
        /*06a0*/ 	.word	0x00000040
        /*06a4*/ 	.short	0x010a
        /*06a6*/ 	.byte	0x30
	.zero		1


	//   ....[90]....
        /*06a8*/ 	.word	0x00005b30
        /*06ac*/ 	.word	0x00000054
        /*06b0*/ 	.word	0x000000b0
        /*06b4*/ 	.short	0x010a
        /*06b6*/ 	.byte	0xff
	.zero		1


	//   ....[91]....
        /*06b8*/ 	.word	0x00005c20
        /*06bc*/ 	.word	0x000000ff
        /*06c0*/ 	.word	0x00000040
        /*06c4*/ 	.short	0x010a
        /*06c6*/ 	.byte	0x30
	.zero		1


	//   ....[92]....
        /*06c8*/ 	.word	0x00005d10
        /*06cc*/ 	.word	0x00000054
        /*06d0*/ 	.word	0x000000b0
        /*06d4*/ 	.short	0x010a
        /*06d6*/ 	.byte	0xff
	.zero		1


	//   ....[93]....
        /*06d8*/ 	.word	0x000062e0
        /*06dc*/ 	.word	0x00000000
        /*06e0*/ 	.word	0x00000000
        /*06e4*/ 	.short	0x0101
        /*06e6*/ 	.byte	0xff
	.zero		1


	//   ....[94]....
        /*06e8*/ 	.word	0x000062f0
        /*06ec*/ 	.word	0x00000002
        /*06f0*/ 	.word	0x00000040
        /*06f4*/ 	.short	0x010a
        /*06f6*/ 	.byte	0xff
	.zero		1


	//   ....[95]....
        /*06f8*/ 	.word	0x000063d0
        /*06fc*/ 	.word	0x00000002
        /*0700*/ 	.word	0x00000040
        /*0704*/ 	.short	0x010a
        /*0706*/ 	.byte	0xff
	.zero		1


	//   ....[96]....
        /*0708*/ 	.word	0x00006a30
        /*070c*/ 	.word	0x00000010
        /*0710*/ 	.word	0x00000000
        /*0714*/ 	.short	0x0101
        /*0716*/ 	.byte	0xff
	.zero		1


	//   ....[97]....
        /*0718*/ 	.word	0x00006a50
        /*071c*/ 	.word	0x00000000
        /*0720*/ 	.word	0x00000040
        /*0724*/ 	.short	0x010a
        /*0726*/ 	.byte	0xff
	.zero		1


	//   ....[98]....
        /*0728*/ 	.word	0x00006b20
        /*072c*/ 	.word	0x00000000
        /*0730*/ 	.word	0x00000040
        /*0734*/ 	.short	0x010a
        /*0736*/ 	.byte	0xff
	.zero		1


	//   ....[99]....
        /*0738*/ 	.word	0x00007180
        /*073c*/ 	.word	0x00000010
        /*0740*/ 	.word	0x00000000
        /*0744*/ 	.short	0x0101
        /*0746*/ 	.byte	0xff
	.zero		1


	//   ....[100]....
        /*0748*/ 	.word	0x000071a0
        /*074c*/ 	.word	0x00000000
        /*0750*/ 	.word	0x00000040
        /*0754*/ 	.short	0x010a
        /*0756*/ 	.byte	0xff
	.zero		1


	//   ....[101]....
        /*0758*/ 	.word	0x00007270
        /*075c*/ 	.word	0x00000000
        /*0760*/ 	.word	0x00000040
        /*0764*/ 	.short	0x010a
        /*0766*/ 	.byte	0xff
	.zero		1


	//   ....[102]....
        /*0768*/ 	.word	0x000074f0
        /*076c*/ 	.word	0x000000ff
        /*0770*/ 	.word	0x00000000
        /*0774*/ 	.short	0x0101
        /*0776*/ 	.byte	0x05
	.zero		1


	//   ....[103]....
        /*0778*/ 	.word	0x00007930
        /*077c*/ 	.word	0x00000000
        /*0780*/ 	.word	0x00000000
        /*0784*/ 	.short	0x0101
        /*0786*/ 	.byte	0xff
	.zero		1


	//   ....[104]....
        /*0788*/ 	.word	0x00007ba0
        /*078c*/ 	.word	0x000000ff
        /*0790*/ 	.word	0x00000000
        /*0794*/ 	.short	0x0101
        /*0796*/ 	.byte	0x04
	.zero		1


	//   ....[105]....
        /*0798*/ 	.word	0x00007bc0
        /*079c*/ 	.word	0x00000002
        /*07a0*/ 	.word	0x00000100
        /*07a4*/ 	.short	0x010a
        /*07a6*/ 	.byte	0xff
	.zero		1


	//   ....[106]....
        /*07a8*/ 	.word	0x00007c20
        /*07ac*/ 	.word	0x00000002
        /*07b0*/ 	.word	0x00000020
        /*07b4*/ 	.short	0x010a
        /*07b6*/ 	.byte	0xff
	.zero		1


	//   ....[107]....
        /*07b8*/ 	.word	0x00007c80
        /*07bc*/ 	.word	0x00000002
        /*07c0*/ 	.word	0x00000020
        /*07c4*/ 	.short	0x010a
        /*07c6*/ 	.byte	0xff
	.zero		1


	//   ....[108]....
        /*07c8*/ 	.word	0x00007cd0
        /*07cc*/ 	.word	0x00000002
        /*07d0*/ 	.word	0x00000090
        /*07d4*/ 	.short	0x010a
        /*07d6*/ 	.byte	0xff
	.zero		1


	//   ....[109]....
        /*07d8*/ 	.word	0x00007d30
        /*07dc*/ 	.word	0x00000000
        /*07e0*/ 	.word	0x00000000
        /*07e4*/ 	.short	0x010a
        /*07e6*/ 	.byte	0xff
	.zero		1


	//   ....[110]....
        /*07e8*/ 	.word	0x00007d90
        /*07ec*/ 	.word	0x00000000
        /*07f0*/ 	.word	0x00000000
        /*07f4*/ 	.short	0x010a
        /*07f6*/ 	.byte	0xff
	.zero		1


	//   ....[111]....
        /*07f8*/ 	.word	0x00007df0
        /*07fc*/ 	.word	0x00000000
        /*0800*/ 	.word	0x00000000
        /*0804*/ 	.short	0x010a
        /*0806*/ 	.byte	0xff
	.zero		1


	//   ....[112]....
        /*0808*/ 	.word	0x00007e40
        /*080c*/ 	.word	0x00000000
        /*0810*/ 	.word	0x000000f0
        /*0814*/ 	.short	0x010a
        /*0816*/ 	.byte	0xff
	.zero		1


	//   ....[113]....
        /*0818*/ 	.word	0x00007ea0
        /*081c*/ 	.word	0x00000000
        /*0820*/ 	.word	0x000000a0
        /*0824*/ 	.short	0x010a
        /*0826*/ 	.byte	0xff
	.zero		1


	//   ....[114]....
        /*0828*/ 	.word	0x00007ef0
        /*082c*/ 	.word	0x00000000
        /*0830*/ 	.word	0x00000090
        /*0834*/ 	.short	0x010a
        /*0836*/ 	.byte	0xff
	.zero		1


	//   ....[115]....
        /*0838*/ 	.word	0x00007f50
        /*083c*/ 	.word	0x00000000
        /*0840*/ 	.word	0x000000a0
        /*0844*/ 	.short	0x010a
        /*0846*/ 	.byte	0xff
	.zero		1


	//   ....[116]....
        /*0848*/ 	.word	0x00007fa0
        /*084c*/ 	.word	0x00000000
        /*0850*/ 	.word	0x00000090
        /*0854*/ 	.short	0x010a
        /*0856*/ 	.byte	0xff
	.zero		1


	//   ....[117]....
        /*0858*/ 	.word	0x00008000
        /*085c*/ 	.word	0x00000002
        /*0860*/ 	.word	0x000000d0
        /*0864*/ 	.short	0x010a
        /*0866*/ 	.byte	0xff
	.zero		1


	//   ....[118]....
        /*0868*/ 	.word	0x00008060
        /*086c*/ 	.word	0x00000000
        /*0870*/ 	.word	0x00000000
        /*0874*/ 	.short	0x010a
        /*0876*/ 	.byte	0xff
	.zero		1


	//   ....[119]....
        /*0878*/ 	.word	0x000080c0
        /*087c*/ 	.word	0x00000000
        /*0880*/ 	.word	0x00000000
        /*0884*/ 	.short	0x010a
        /*0886*/ 	.byte	0xff
	.zero		1


	//   ....[120]....
        /*0888*/ 	.word	0x00008120
        /*088c*/ 	.word	0x00000000
        /*0890*/ 	.word	0x00000000
        /*0894*/ 	.short	0x010a
        /*0896*/ 	.byte	0xff
	.zero		1


	//   ....[121]....
        /*0898*/ 	.word	0x00008180
        /*089c*/ 	.word	0x00000000
        /*08a0*/ 	.word	0x00000000
        /*08a4*/ 	.short	0x010a
        /*08a6*/ 	.byte	0xff
	.zero		1


	//   ....[122]....
        /*08a8*/ 	.word	0x000081e0
        /*08ac*/ 	.word	0x00000000
        /*08b0*/ 	.word	0x00000000
        /*08b4*/ 	.short	0x010a
        /*08b6*/ 	.byte	0xff
	.zero		1


	//   ....[123]....
        /*08b8*/ 	.word	0x00008230
        /*08bc*/ 	.word	0x00000000
        /*08c0*/ 	.word	0x00000090
        /*08c4*/ 	.short	0x010a
        /*08c6*/ 	.byte	0xff
	.zero		1


	//   ....[124]....
        /*08c8*/ 	.word	0x00008290
        /*08cc*/ 	.word	0x00000000
        /*08d0*/ 	.word	0x00000088
        /*08d4*/ 	.short	0x010a
        /*08d6*/ 	.byte	0xff
	.zero		1


	//   ....[125]....
        /*08d8*/ 	.word	0x000082f0
        /*08dc*/ 	.word	0x00000000
        /*08e0*/ 	.word	0x00000060
        /*08e4*/ 	.short	0x010a
        /*08e6*/ 	.byte	0xff
	.zero		1


	//   ....[126]....
        /*08e8*/ 	.word	0x00008350
        /*08ec*/ 	.word	0x00000000
        /*08f0*/ 	.word	0x00000068
        /*08f4*/ 	.short	0x010a
        /*08f6*/ 	.byte	0xff
	.zero		1


	//   ....[127]....
        /*08f8*/ 	.word	0x000083b0
        /*08fc*/ 	.word	0x00000000
        /*0900*/ 	.word	0x00000070
        /*0904*/ 	.short	0x010a
        /*0906*/ 	.byte	0xff
	.zero		1


	//   ....[128]....
        /*0908*/ 	.word	0x00008410
        /*090c*/ 	.word	0x00000000
        /*0910*/ 	.word	0x00000078
        /*0914*/ 	.short	0x010a
        /*0916*/ 	.byte	0xff
	.zero		1


	//   ....[129]....
        /*0918*/ 	.word	0x00008470
        /*091c*/ 	.word	0x00000000
        /*0920*/ 	.word	0x00000060
        /*0924*/ 	.short	0x010a
        /*0926*/ 	.byte	0xff
	.zero		1


	//   ....[130]....
        /*0928*/ 	.word	0x000084d0
        /*092c*/ 	.word	0x00000000
        /*0930*/ 	.word	0x00000068
        /*0934*/ 	.short	0x010a
        /*0936*/ 	.byte	0xff
	.zero		1


	//   ....[131]....
        /*0938*/ 	.word	0x00008530
        /*093c*/ 	.word	0x00000000
        /*0940*/ 	.word	0x00000070
        /*0944*/ 	.short	0x010a
        /*0946*/ 	.byte	0xff
	.zero		1


	//   ....[132]....
        /*0948*/ 	.word	0x00008580
        /*094c*/ 	.word	0x00000000
        /*0950*/ 	.word	0x00000090
        /*0954*/ 	.short	0x010a
        /*0956*/ 	.byte	0xff
	.zero		1


	//   ....[133]....
        /*0958*/ 	.word	0x000085e0
        /*095c*/ 	.word	0x00000002
        /*0960*/ 	.word	0x00000040
        /*0964*/ 	.short	0x010a
        /*0966*/ 	.byte	0xff
	.zero		1


	//   ....[134]....
        /*0968*/ 	.word	0x00008630
        /*096c*/ 	.word	0x00000054
        /*0970*/ 	.word	0x000000b0
        /*0974*/ 	.short	0x010a
        /*0976*/ 	.byte	0xff
	.zero		1


	//   ....[135]....
        /*0978*/ 	.word	0x00008680
        /*097c*/ 	.word	0x00000002
        /*0980*/ 	.word	0x00000040
        /*0984*/ 	.short	0x010a
        /*0986*/ 	.byte	0xff
	.zero		1


	//   ....[136]....
        /*0988*/ 	.word	0x000086d0
        /*098c*/ 	.word	0x00000000
        /*0990*/ 	.word	0x00000040
        /*0994*/ 	.short	0x010a
        /*0996*/ 	.byte	0xff
	.zero		1


	//   ....[137]....
        /*0998*/ 	.word	0x00008720
        /*099c*/ 	.word	0x00000000
        /*09a0*/ 	.word	0x00000040
        /*09a4*/ 	.short	0x010a
        /*09a6*/ 	.byte	0xff
	.zero		1


	//----- nvinfo : EIATTR_NUM_MBARRIERS
	.align		4
.L_47:
        /*09a8*/ 	.byte	0x03, 0x38
        /*09aa*/ 	.short	0x0022


	//----- nvinfo : EIATTR_EXIT_INSTR_OFFSETS
	.align		4
        /*09ac*/ 	.byte	0x04, 0x1c
        /*09ae*/ 	.short	(.L_49 - .L_48)


	//   ....[0]....
.L_48:
        /*09b0*/ 	.word	0x00002660


	//   ....[1]....
        /*09b4*/ 	.word	0x00002b50


	//   ....[2]....
        /*09b8*/ 	.word	0x00002bb0


	//   ....[3]....
        /*09bc*/ 	.word	0x00003c70


	//   ....[4]....
        /*09c0*/ 	.word	0x00004c90


	//   ....[5]....
        /*09c4*/ 	.word	0x00004cd0


	//   ....[6]....
        /*09c8*/ 	.word	0x00007a90


	//   ....[7]....
        /*09cc*/ 	.word	0x00007b10


	//   ....[8]....
        /*09d0*/ 	.word	0x00007b40


	//   ....[9]....
        /*09d4*/ 	.word	0x00007bb0


	//----- nvinfo : EIATTR_MAX_THREADS
	.align		4
.L_49:
        /*09d8*/ 	.byte	0x04, 0x05
        /*09da*/ 	.short	(.L_51 - .L_50)
.L_50:
        /*09dc*/ 	.word	0x00000100
        /*09e0*/ 	.word	0x00000001
        /*09e4*/ 	.word	0x00000001


	//----- nvinfo : EIATTR_CRS_STACK_SIZE
	.align		4
.L_51:
        /*09e8*/ 	.byte	0x04, 0x1e
        /*09ea*/ 	.short	(.L_53 - .L_52)
.L_52:
        /*09ec*/ 	.word	0x00000000


	//----- nvinfo : EIATTR_CBANK_PARAM_SIZE
	.align		4
.L_53:
        /*09f0*/ 	.byte	0x03, 0x19
        /*09f2*/ 	.short	0x0800


	//----- nvinfo : EIATTR_PARAM_CBANK
	.align		4
        /*09f4*/ 	.byte	0x04, 0x0a
        /*09f6*/ 	.short	(.L_55 - .L_54)
	.align		4
.L_54:
        /*09f8*/ 	.word	index@(.nv.constant0._ZN7cutlass13device_kernelINS_4gemm6kernel13GemmUniversalIN4cute5tupleIJiiiiEEENS1_10collective13CollectiveMmaINS1_35MainloopSm100TmaUmmaWarpSpecializedILi4ELi2ELi4ENS5_IJNS4_1CILi1EEESB_SB_EEEEENS5_IJNSA_ILi128EEENSA_ILi64EEESF_EEEfNS5_IJlSB_lEEEfSH_NS4_8TiledMMAINS4_8MMA_AtomIJNS4_17SM100_MMA_TF32_SSINS_10tfloat32_tESL_fLi128ELi64ELNS4_4UMMA5MajorE0ELSN_0ELNSM_7ScaleInE0ELSO_0EEEEEENS4_6LayoutISC_NS5_IJNSA_ILi0EEESS_SS_EEEEENS5_IJNS4_10UnderscoreESV_SV_EEEEENS4_13SM90_TMA_LOADENS4_14ComposedLayoutINS4_7SwizzleILi3ELi4ELi3EEENS4_18smem_ptr_flag_bitsILi32EEENSR_INS5_IJNSA_ILi8EEENSA_ILi32EEEEEENS5_IJS15_SB_EEEEEEEvNS4_8identityESY_S19_vS1A_EENS_8epilogue10collective18CollectiveEpilogueINS1C_23Sm100TmaWarpSpecializedILi4ELi2ELi16ELb1ELb0EEEJSG_NS5_IJNSR_ISE_SB_EENSR_INSA_ILi16EEESB_EEEEEfSH_fSH_NS1C_6fusion15FusionCallbacksIS1G_NS1L_17LinearCombinationIffffLNS_15FloatRoundStyleE2EEESG_S1K_JEEENS4_5SM1004TMEM4LOAD26SM100_TMEM_LOAD_32dp32b16xESY_NSZ_INS10_ILi2ELi4ELi3EEES13_NSR_INS5_IJS14_S1I_EEENS5_IJS1I_SB_EEEEEEENS4_39AutoVectorizingCopyWithAssumedAlignmentILi128EEENS4_14SM90_TMA_STOREES1Z_S21_S21_EEEvvEEEEvNT_6ParamsE)
        /*09fc*/ 	.short	0x0380
        /*09fe*/ 	.short	0x0800


	//----- nvinfo : EIATTR_SW_WAR
	.align		4
.L_55:
        /*0a00*/ 	.byte	0x04, 0x36
        /*0a02*/ 	.short	(.L_57 - .L_56)
.L_56:
        /*0a04*/ 	.word	0x00000008
.L_57:


//--------------------- .nv.callgraph             --------------------------
	.section	.nv.callgraph,"",@"SHT_CUDA_CALLGRAPH"
	.align	4
	.sectionentsize	8
	.align		4
        /*0000*/ 	.word	0x00000000
	.align		4
        /*0004*/ 	.word	0xffffffff
	.align		4
        /*0008*/ 	.word	index@(_ZN7cutlass13device_kernelINS_4gemm6kernel13GemmUniversalIN4cute5tupleIJiiiiEEENS1_10collective13CollectiveMmaINS1_35MainloopSm100TmaUmmaWarpSpecializedILi4ELi2ELi4ENS5_IJNS4_1CILi1EEESB_SB_EEEEENS5_IJNSA_ILi128EEENSA_ILi64EEESF_EEEfNS5_IJlSB_lEEEfSH_NS4_8TiledMMAINS4_8MMA_AtomIJNS4_17SM100_MMA_TF32_SSINS_10tfloat32_tESL_fLi128ELi64ELNS4_4UMMA5MajorE0ELSN_0ELNSM_7ScaleInE0ELSO_0EEEEEENS4_6LayoutISC_NS5_IJNSA_ILi0EEESS_SS_EEEEENS5_IJNS4_10UnderscoreESV_SV_EEEEENS4_13SM90_TMA_LOADENS4_14ComposedLayoutINS4_7SwizzleILi3ELi4ELi3EEENS4_18smem_ptr_flag_bitsILi32EEENSR_INS5_IJNSA_ILi8EEENSA_ILi32EEEEEENS5_IJS15_SB_EEEEEEEvNS4_8identityESY_S19_vS1A_EENS_8epilogue10collective18CollectiveEpilogueINS1C_23Sm100TmaWarpSpecializedILi4ELi2ELi16ELb1ELb0EEEJSG_NS5_IJNSR_ISE_SB_EENSR_INSA_ILi16EEESB_EEEEEfSH_fSH_NS1C_6fusion15FusionCallbacksIS1G_NS1L_17LinearCombinationIffffLNS_15FloatRoundStyleE2EEESG_S1K_JEEENS4_5SM1004TMEM4LOAD26SM100_TMEM_LOAD_32dp32b16xESY_NSZ_INS10_ILi2ELi4ELi3EEES13_NSR_INS5_IJS14_S1I_EEENS5_IJS1I_SB_EEEEEEENS4_39AutoVectorizingCopyWithAssumedAlignmentILi128EEENS4_14SM90_TMA_STOREES1Z_S21_S21_EEEvvEEEEvNT_6ParamsE)
	.align		4
        /*000c*/ 	.word	index@(__assertfail)
	.align		4
        /*0010*/ 	.word	0x00000000
	.align		4
        /*0014*/ 	.word	0xfffffffe
	.align		4
        /*0018*/ 	.word	0x00000000
	.align		4
        /*001c*/ 	.word	0xfffffffd
	.align		4
        /*0020*/ 	.word	0x00000000
	.align		4
        /*0024*/ 	.word	0xfffffffc


//--------------------- .nv.constant4             --------------------------
	.section	.nv.constant4,"a",@progbits
	.align	8
	.align		8
.nv.constant4:
        /*0000*/ 	.dword	__assertfail
	.align		8
        /*0008*/ 	.dword	__unnamed_1
	.align		8
        /*0010*/ 	.dword	__unnamed_2
	.align		8
        /*0018*/ 	.dword	_ZN40_INTERNAL_76140556_4_k_cu_67fe42a1_217344cuda3std3__45__cpo5beginE
	.align		8
        /*0020*/ 	.dword	_ZN40_INTERNAL_76140556_4_k_cu_67fe42a1_217344cuda3std3__45__cpo3endE
	.align		8
        /*0028*/ 	.dword	_ZN40_INTERNAL_76140556_4_k_cu_67fe42a1_217344cuda3std3__45__cpo6cbeginE
	.align		8
        /*0030*/ 	.dword	_ZN40_INTERNAL_76140556_4_k_cu_67fe42a1_217344cuda3std3__45__cpo4cendE
	.align		8
        /*0038*/ 	.dword	_ZN40_INTERNAL_76140556_4_k_cu_67fe42a1_217344cuda3std3__442_GLOBAL__N__76140556_4_k_cu_67fe42a1_217346ignoreE
	.align		8
        /*0040*/ 	.dword	_ZN40_INTERNAL_76140556_4_k_cu_67fe42a1_217344cuda3std3__419piecewise_constructE
	.align		8
        /*0048*/ 	.dword	_ZN40_INTERNAL_76140556_4_k_cu_67fe42a1_217344cuda3std3__48in_placeE
	.align		8
        /*0050*/ 	.dword	_ZN40_INTERNAL_76140556_4_k_cu_67fe42a1_217344cuda3std6ranges3__45__cpo4swapE
	.align		8
        /*0058*/ 	.dword	_ZN40_INTERNAL_76140556_4_k_cu_67fe42a1_217344cuda3std6ranges3__45__cpo9iter_moveE
	.align		8
        /*0060*/ 	.dword	_ZN40_INTERNAL_76140556_4_k_cu_67fe42a1_217344cute7productE
	.align		8
        /*0068*/ 	.dword	_ZN40_INTERNAL_76140556_4_k_cu_67fe42a1_217344cute1_E
	.align		8
        /*0070*/ 	.dword	$str$25
	.align		8
        /*0078*/ 	.dword	$str$26
	.align		8
        /*0080*/ 	.dword	$str$27
	.align		8
        /*0088*/ 	.dword	$str$28


//--------------------- .text._ZN7cutlass13device_kernelINS_4gemm6kernel13GemmUniversalIN4cute5tupleIJiiiiEEENS1_10collective13CollectiveMmaINS1_35MainloopSm100TmaUmmaWarpSpecializedILi4ELi2ELi4ENS5_IJNS4_1CILi1EEESB_SB_EEEEENS5_IJNSA_ILi128EEENSA_ILi64EEESF_EEEfNS5_IJlSB_lEEEfSH_NS4_8TiledMMAINS4_8MMA_AtomIJNS4_17SM100_MMA_TF32_SSINS_10tfloat32_tESL_fLi128ELi64ELNS4_4UMMA5MajorE0ELSN_0ELNSM_7ScaleInE0ELSO_0EEEEEENS4_6LayoutISC_NS5_IJNSA_ILi0EEESS_SS_EEEEENS5_IJNS4_10UnderscoreESV_SV_EEEEENS4_13SM90_TMA_LOADENS4_14ComposedLayoutINS4_7SwizzleILi3ELi4ELi3EEENS4_18smem_ptr_flag_bitsILi32EEENSR_INS5_IJNSA_ILi8EEENSA_ILi32EEEEEENS5_IJS15_SB_EEEEEEEvNS4_8identityESY_S19_vS1A_EENS_8epilogue10collective18CollectiveEpilogueINS1C_23Sm100TmaWarpSpecializedILi4ELi2ELi16ELb1ELb0EEEJSG_NS5_IJNSR_ISE_SB_EENSR_INSA_ILi16EEESB_EEEEEfSH_fSH_NS1C_6fusion15FusionCallbacksIS1G_NS1L_17LinearCombinationIffffLNS_15FloatRoundStyleE2EEESG_S1K_JEEENS4_5SM1004TMEM4LOAD26SM100_TMEM_LOAD_32dp32b16xESY_NSZ_INS10_ILi2ELi4ELi3EEES13_NSR_INS5_IJS14_S1I_EEENS5_IJS1I_SB_EEEEEEENS4_39AutoVectorizingCopyWithAssumedAlignmentILi128EEENS4_14SM90_TMA_STOREES1Z_S21_S21_EEEvvEEEEvNT_6ParamsE --------------------------
	.section	.text._ZN7cutlass13device_kernelINS_4gemm6kernel13GemmUniversalIN4cute5tupleIJiiiiEEENS1_10collective13CollectiveMmaINS1_35MainloopSm100TmaUmmaWarpSpecializedILi4ELi2ELi4ENS5_IJNS4_1CILi1EEESB_SB_EEEEENS5_IJNSA_ILi128EEENSA_ILi64EEESF_EEEfNS5_IJlSB_lEEEfSH_NS4_8TiledMMAINS4_8MMA_AtomIJNS4_17SM100_MMA_TF32_SSINS_10tfloat32_tESL_fLi128ELi64ELNS4_4UMMA5MajorE0ELSN_0ELNSM_7ScaleInE0ELSO_0EEEEEENS4_6LayoutISC_NS5_IJNSA_ILi0EEESS_SS_EEEEENS5_IJNS4_10UnderscoreESV_SV_EEEEENS4_13SM90_TMA_LOADENS4_14ComposedLayoutINS4_7SwizzleILi3ELi4ELi3EEENS4_18smem_ptr_flag_bitsILi32EEENSR_INS5_IJNSA_ILi8EEENSA_ILi32EEEEEENS5_IJS15_SB_EEEEEEEvNS4_8identityESY_S19_vS1A_EENS_8epilogue10collective18CollectiveEpilogueINS1C_23Sm100TmaWarpSpecializedILi4ELi2ELi16ELb1ELb0EEEJSG_NS5_IJNSR_ISE_SB_EENSR_INSA_ILi16EEESB_EEEEEfSH_fSH_NS1C_6fusion15FusionCallbacksIS1G_NS1L_17LinearCombinationIffffLNS_15FloatRoundStyleE2EEESG_S1K_JEEENS4_5SM1004TMEM4LOAD26SM100_TMEM_LOAD_32dp32b16xESY_NSZ_INS10_ILi2ELi4ELi3EEES13_NSR_INS5_IJS14_S1I_EEENS5_IJS1I_SB_EEEEEEENS4_39AutoVectorizingCopyWithAssumedAlignmentILi128EEENS4_14SM90_TMA_STOREES1Z_S21_S21_EEEvvEEEEvNT_6ParamsE,"ax",@progbits
	.align	128
.text._ZN7cutlass13device_kernelINS_4gemm6kernel13GemmUniversalIN4cute5tupleIJiiiiEEENS1_10collective13CollectiveMmaINS1_35MainloopSm100TmaUmmaWarpSpecializedILi4ELi2ELi4ENS5_IJNS4_1CILi1EEESB_SB_EEEEENS5_IJNSA_ILi128EEENSA_ILi64EEESF_EEEfNS5_IJlSB_lEEEfSH_NS4_8TiledMMAINS4_8MMA_AtomIJNS4_17SM100_MMA_TF32_SSINS_10tfloat32_tESL_fLi128ELi64ELNS4_4UMMA5MajorE0ELSN_0ELNSM_7ScaleInE0ELSO_0EEEEEENS4_6LayoutISC_NS5_IJNSA_ILi0EEESS_SS_EEEEENS5_IJNS4_10UnderscoreESV_SV_EEEEENS4_13SM90_TMA_LOADENS4_14ComposedLayoutINS4_7SwizzleILi3ELi4ELi3EEENS4_18smem_ptr_flag_bitsILi32EEENSR_INS5_IJNSA_ILi8EEENSA_ILi32EEEEEENS5_IJS15_SB_EEEEEEEvNS4_8identityESY_S19_vS1A_EENS_8epilogue10collective18CollectiveEpilogueINS1C_23Sm100TmaWarpSpecializedILi4ELi2ELi16ELb1ELb0EEEJSG_NS5_IJNSR_ISE_SB_EENSR_INSA_ILi16EEESB_EEEEEfSH_fSH_NS1C_6fusion15FusionCallbacksIS1G_NS1L_17LinearCombinationIffffLNS_15FloatRoundStyleE2EEESG_S1K_JEEENS4_5SM1004TMEM4LOAD26SM100_TMEM_LOAD_32dp32b16xESY_NSZ_INS10_ILi2ELi4ELi3EEES13_NSR_INS5_IJS14_S1I_EEENS5_IJS1I_SB_EEEEEEENS4_39AutoVectorizingCopyWithAssumedAlignmentILi128EEENS4_14SM90_TMA_STOREES1Z_S21_S21_EEEvvEEEEvNT_6ParamsE:
        .type           _ZN7cutlass13device_kernelINS_4gemm6kernel13GemmUniversalIN4cute5tupleIJiiiiEEENS1_10collective13CollectiveMmaINS1_35MainloopSm100TmaUmmaWarpSpecializedILi4ELi2ELi4ENS5_IJNS4_1CILi1EEESB_SB_EEEEENS5_IJNSA_ILi128EEENSA_ILi64EEESF_EEEfNS5_IJlSB_lEEEfSH_NS4_8TiledMMAINS4_8MMA_AtomIJNS4_17SM100_MMA_TF32_SSINS_10tfloat32_tESL_fLi128ELi64ELNS4_4UMMA5MajorE0ELSN_0ELNSM_7ScaleInE0ELSO_0EEEEEENS4_6LayoutISC_NS5_IJNSA_ILi0EEESS_SS_EEEEENS5_IJNS4_10UnderscoreESV_SV_EEEEENS4_13SM90_TMA_LOADENS4_14ComposedLayoutINS4_7SwizzleILi3ELi4ELi3EEENS4_18smem_ptr_flag_bitsILi32EEENSR_INS5_IJNSA_ILi8EEENSA_ILi32EEEEEENS5_IJS15_SB_EEEEEEEvNS4_8identityESY_S19_vS1A_EENS_8epilogue10collective18CollectiveEpilogueINS1C_23Sm100TmaWarpSpecializedILi4ELi2ELi16ELb1ELb0EEEJSG_NS5_IJNSR_ISE_SB_EENSR_INSA_ILi16EEESB_EEEEEfSH_fSH_NS1C_6fusion15FusionCallbacksIS1G_NS1L_17LinearCombinationIffffLNS_15FloatRoundStyleE2EEESG_S1K_JEEENS4_5SM1004TMEM4LOAD26SM100_TMEM_LOAD_32dp32b16xESY_NSZ_INS10_ILi2ELi4ELi3EEES13_NSR_INS5_IJS14_S1I_EEENS5_IJS1I_SB_EEEEEEENS4_39AutoVectorizingCopyWithAssumedAlignmentILi128EEENS4_14SM90_TMA_STOREES1Z_S21_S21_EEEvvEEEEvNT_6ParamsE,@function
        .size           _ZN7cutlass13device_kernelINS_4gemm6kernel13GemmUniversalIN4cute5tupleIJiiiiEEENS1_10collective13CollectiveMmaINS1_35MainloopSm100TmaUmmaWarpSpecializedILi4ELi2ELi4ENS5_IJNS4_1CILi1EEESB_SB_EEEEENS5_IJNSA_ILi128EEENSA_ILi64EEESF_EEEfNS5_IJlSB_lEEEfSH_NS4_8TiledMMAINS4_8MMA_AtomIJNS4_17SM100_MMA_TF32_SSINS_10tfloat32_tESL_fLi128ELi64ELNS4_4UMMA5MajorE0ELSN_0ELNSM_7ScaleInE0ELSO_0EEEEEENS4_6LayoutISC_NS5_IJNSA_ILi0EEESS_SS_EEEEENS5_IJNS4_10UnderscoreESV_SV_EEEEENS4_13SM90_TMA_LOADENS4_14ComposedLayoutINS4_7SwizzleILi3ELi4ELi3EEENS4_18smem_ptr_flag_bitsILi32EEENSR_INS5_IJNSA_ILi8EEENSA_ILi32EEEEEENS5_IJS15_SB_EEEEEEEvNS4_8identityESY_S19_vS1A_EENS_8epilogue10collective18CollectiveEpilogueINS1C_23Sm100TmaWarpSpecializedILi4ELi2ELi16ELb1ELb0EEEJSG_NS5_IJNSR_ISE_SB_EENSR_INSA_ILi16EEESB_EEEEEfSH_fSH_NS1C_6fusion15FusionCallbacksIS1G_NS1L_17LinearCombinationIffffLNS_15FloatRoundStyleE2EEESG_S1K_JEEENS4_5SM1004TMEM4LOAD26SM100_TMEM_LOAD_32dp32b16xESY_NSZ_INS10_ILi2ELi4ELi3EEES13_NSR_INS5_IJS14_S1I_EEENS5_IJS1I_SB_EEEEEEENS4_39AutoVectorizingCopyWithAssumedAlignmentILi128EEENS4_14SM90_TMA_STOREES1Z_S21_S21_EEEvvEEEEvNT_6ParamsE,(.L_x_176 - _ZN7cutlass13device_kernelINS_4gemm6kernel13GemmUniversalIN4cute5tupleIJiiiiEEENS1_10collective13CollectiveMmaINS1_35MainloopSm100TmaUmmaWarpSpecializedILi4ELi2ELi4ENS5_IJNS4_1CILi1EEESB_SB_EEEEENS5_IJNSA_ILi128EEENSA_ILi64EEESF_EEEfNS5_IJlSB_lEEEfSH_NS4_8TiledMMAINS4_8MMA_AtomIJNS4_17SM100_MMA_TF32_SSINS_10tfloat32_tESL_fLi128ELi64ELNS4_4UMMA5MajorE0ELSN_0ELNSM_7ScaleInE0ELSO_0EEEEEENS4_6LayoutISC_NS5_IJNSA_ILi0EEESS_SS_EEEEENS5_IJNS4_10UnderscoreESV_SV_EEEEENS4_13SM90_TMA_LOADENS4_14ComposedLayoutINS4_7SwizzleILi3ELi4ELi3EEENS4_18smem_ptr_flag_bitsILi32EEENSR_INS5_IJNSA_ILi8EEENSA_ILi32EEEEEENS5_IJS15_SB_EEEEEEEvNS4_8identityESY_S19_vS1A_EENS_8epilogue10collective18CollectiveEpilogueINS1C_23Sm100TmaWarpSpecializedILi4ELi2ELi16ELb1ELb0EEEJSG_NS5_IJNSR_ISE_SB_EENSR_INSA_ILi16EEESB_EEEEEfSH_fSH_NS1C_6fusion15FusionCallbacksIS1G_NS1L_17LinearCombinationIffffLNS_15FloatRoundStyleE2EEESG_S1K_JEEENS4_5SM1004TMEM4LOAD26SM100_TMEM_LOAD_32dp32b16xESY_NSZ_INS10_ILi2ELi4ELi3EEES13_NSR_INS5_IJS14_S1I_EEENS5_IJS1I_SB_EEEEEEENS4_39AutoVectorizingCopyWithAssumedAlignmentILi128EEENS4_14SM90_TMA_STOREES1Z_S21_S21_EEEvvEEEEvNT_6ParamsE)
        .other          _ZN7cutlass13device_kernelINS_4gemm6kernel13GemmUniversalIN4cute5tupleIJiiiiEEENS1_10collective13CollectiveMmaINS1_35MainloopSm100TmaUmmaWarpSpecializedILi4ELi2ELi4ENS5_IJNS4_1CILi1EEESB_SB_EEEEENS5_IJNSA_ILi128EEENSA_ILi64EEESF_EEEfNS5_IJlSB_lEEEfSH_NS4_8TiledMMAINS4_8MMA_AtomIJNS4_17SM100_MMA_TF32_SSINS_10tfloat32_tESL_fLi128ELi64ELNS4_4UMMA5MajorE0ELSN_0ELNSM_7ScaleInE0ELSO_0EEEEEENS4_6LayoutISC_NS5_IJNSA_ILi0EEESS_SS_EEEEENS5_IJNS4_10UnderscoreESV_SV_EEEEENS4_13SM90_TMA_LOADENS4_14ComposedLayoutINS4_7SwizzleILi3ELi4ELi3EEENS4_18smem_ptr_flag_bitsILi32EEENSR_INS5_IJNSA_ILi8EEENSA_ILi32EEEEEENS5_IJS15_SB_EEEEEEEvNS4_8identityESY_S19_vS1A_EENS_8epilogue10collective18CollectiveEpilogueINS1C_23Sm100TmaWarpSpecializedILi4ELi2ELi16ELb1ELb0EEEJSG_NS5_IJNSR_ISE_SB_EENSR_INSA_ILi16EEESB_EEEEEfSH_fSH_NS1C_6fusion15FusionCallbacksIS1G_NS1L_17LinearCombinationIffffLNS_15FloatRoundStyleE2EEESG_S1K_JEEENS4_5SM1004TMEM4LOAD26SM100_TMEM_LOAD_32dp32b16xESY_NSZ_INS10_ILi2ELi4ELi3EEES13_NSR_INS5_IJS14_S1I_EEENS5_IJS1I_SB_EEEEEEENS4_39AutoVectorizingCopyWithAssumedAlignmentILi128EEENS4_14SM90_TMA_STOREES1Z_S21_S21_EEEvvEEEEvNT_6ParamsE,@"STO_CUDA_ENTRY STV_DEFAULT"
_ZN7cutlass13device_kernelINS_4gemm6kernel13GemmUniversalIN4cute5tupleIJiiiiEEENS1_10collective13CollectiveMmaINS1_35MainloopSm100TmaUmmaWarpSpecializedILi4ELi2ELi4ENS5_IJNS4_1CILi1EEESB_SB_EEEEENS5_IJNSA_ILi128EEENSA_ILi64EEESF_EEEfNS5_IJlSB_lEEEfSH_NS4_8TiledMMAINS4_8MMA_AtomIJNS4_17SM100_MMA_TF32_SSINS_10tfloat32_tESL_fLi128ELi64ELNS4_4UMMA5MajorE0ELSN_0ELNSM_7ScaleInE0ELSO_0EEEEEENS4_6LayoutISC_NS5_IJNSA_ILi0EEESS_SS_EEEEENS5_IJNS4_10UnderscoreESV_SV_EEEEENS4_13SM90_TMA_LOADENS4_14ComposedLayoutINS4_7SwizzleILi3ELi4ELi3EEENS4_18smem_ptr_flag_bitsILi32EEENSR_INS5_IJNSA_ILi8EEENSA_ILi32EEEEEENS5_IJS15_SB_EEEEEEEvNS4_8identityESY_S19_vS1A_EENS_8epilogue10collective18CollectiveEpilogueINS1C_23Sm100TmaWarpSpecializedILi4ELi2ELi16ELb1ELb0EEEJSG_NS5_IJNSR_ISE_SB_EENSR_INSA_ILi16EEESB_EEEEEfSH_fSH_NS1C_6fusion15FusionCallbacksIS1G_NS1L_17LinearCombinationIffffLNS_15FloatRoundStyleE2EEESG_S1K_JEEENS4_5SM1004TMEM4LOAD26SM100_TMEM_LOAD_32dp32b16xESY_NSZ_INS10_ILi2ELi4ELi3EEES13_NSR_INS5_IJS14_S1I_EEENS5_IJS1I_SB_EEEEEEENS4_39AutoVectorizingCopyWithAssumedAlignmentILi128EEENS4_14SM90_TMA_STOREES1Z_S21_S21_EEEvvEEEEvNT_6ParamsE:
[----:B------:R-:W1:Y:S01]  /*0000*/  LDC R1, c[0x0][0x37c] ;  /* 0x0000df00ff017b82 */ /* 0x000e620000000800 */
[----:B------:R-:W2:Y:S01]  /*0010*/  S2R R77, SR_TID.X ;  /* 0x00000000004d7919 */ /* 0x000ea20000002100 */
[----:B------:R-:W3:Y:S01]  /*0020*/  LDCU.64 UR4, c[0x0][0x890] ;  /* 0x00011200ff0477ac */ /* 0x000ee20008000a00 */
[----:B------:R-:W-:Y:S02]  /*0030*/  PRMT R64, RZ, 0x7610, R64 ;  /* 0x00007610ff407816 */ /* 0x000fe40000000040 */
[----:B------:R-:W-:Y:S01]  /*0040*/  ELECT P5, URZ, PT ;  /* 0x0000000000ff782f */ /* 0x000fe200038a0000 */
[----:B------:R-:W4:Y:S01]  /*0050*/  LDCU.64 UR46, c[0x0][0x358] ;  /* 0x00006b00ff2e77ac */ /* 0x000f220008000a00 */
[----:B---3--:R-:W-:-:S04]  /*0060*/  UISETP.NE.U32.AND UP0, UPT, UR4, URZ, UPT ;  /* 0x000000ff0400728c */ /* 0x008fc8000bf05070 */
[----:B------:R-:W-:Y:S01]  /*0070*/  UISETP.NE.AND.EX UP0, UPT, UR5, URZ, UPT, UP0 ;  /* 0x000000ff0500728c */ /* 0x000fe2000bf05300 */
[----:B--2---:R-:W-:-:S05]  /*0080*/  SHF.R.U32.HI R68, RZ, 0x5, R77 ;  /* 0x00000005ff447819 */ /* 0x004fca000001164d */
[----:B------:R-:W2:Y:S02]  /*0090*/  SHFL.IDX PT, R0, R68, RZ, 0x1f ;  /* 0x00001fff44007589 */ /* 0x000ea400000e0000 */
[----:B--2---:R-:W-:Y:S01]  /*00a0*/  R2UR UR8, R0 ;  /* 0x00000000000872ca */ /* 0x004fe200000e0000 */
[----:B-1--4-:R-:W-:-:S14]  /*00b0*/  BRA.U UP0, `(.L_x_0) ;  /* 0x00000001002c7547 */ /* 0x012fdc000b800000 */
[----:B------:R-:W1:Y:S02]  /*00c0*/  LDCU.64 UR6, c[0x0][0x888] ;  /* 0x00011100ff0677ac */ /* 0x000e640008000a00 */
[----:B-1----:R-:W-:-:S04]  /*00d0*/  UISETP.NE.U32.AND UP0, UPT, UR6, URZ, UPT ;  /* 0x000000ff0600728c */ /* 0x002fc8000bf05070 */
[----:B------:R-:W-:-:S09]  /*00e0*/  UISETP.NE.AND.EX UP0, UPT, UR7, URZ, UPT, UP0 ;  /* 0x000000ff0700728c */ /* 0x000fd2000bf05300 */
[----:B------:R-:W-:Y:S05]  /*00f0*/  BRA.U !UP0, `(.L_x_1) ;  /* 0x0000000108107547 */ /* 0x000fea000b800000 */
[----:B------:R-:W1:Y:S02]  /*0100*/  LDC.64 R2, c[0x0][0x888] ;  /* 0x00022200ff027b82 */ /* 0x000e640000000a00 */
[----:B-1----:R1:W5:Y:S01]  /*0110*/  LDG.E R35, desc[UR46][R2.64] ;  /* 0x0000002e02237981 */ /* 0x002362000c1e1900 */
[----:B------:R-:W-:Y:S01]  /*0120*/  HFMA2 R64, -RZ, RZ, 0, 5.9604644775390625e-08 ;  /* 0x00000001ff407431 */ /* 0x000fe200000001ff */
[----:B------:R-:W-:Y:S05]  /*0130*/  BRA `(.L_x_0) ;  /* 0x00000000000c7947 */ /* 0x000fea0003800000 */
.L_x_1:
[----:B------:R-:W1:Y:S01]  /*0140*/  LDCU UR6, c[0x0][0x880] ;  /* 0x00011000ff0677ac */ /* 0x000e620008000800 */
[----:B------:R-:W-:Y:S01]  /*0150*/  HFMA2 R64, -RZ, RZ, 0, 5.9604644775390625e-08 ;  /* 0x00000001ff407431 */ /* 0x000fe200000001ff */
[----:B-1----:R-:W-:-:S07]  /*0160*/  MOV R35, UR6 ;  /* 0x0000000600237c02 */ /* 0x002fce0008000f00 */
.L_x_0:
[----:B------:R-:W2:Y:S02]  /*0170*/  LDCU.64 UR6, c[0x0][0x8b0] ;  /* 0x00011600ff0677ac */ /* 0x000ea40008000a00 */
[----:B--2---:R-:W-:-:S04]  /*0180*/  UISETP.NE.U32.AND UP0, UPT, UR6, URZ, UPT ;  /* 0x000000ff0600728c */ /* 0x004fc8000bf05070 */
[----:B------:R-:W-:-:S09]  /*0190*/  UISETP.NE.AND.EX UP0, UPT, UR7, URZ, UPT, UP0 ;  /* 0x000000ff0700728c */ /* 0x000fd2000bf05300 */
[----:B------:R-:W-:Y:S05]  /*01a0*/  BRA.U UP0, `(.L_x_2) ;  /* 0x0000000100247547 */ /* 0x000fea000b800000 */
[----:B------:R-:W2:Y:S02]  /*01b0*/  LDCU.64 UR6, c[0x0][0x8a8] ;  /* 0x00011500ff0677ac */ /* 0x000ea40008000a00 */
[----:B--2---:R-:W-:-:S04]  /*01c0*/  UISETP.NE.U32.AND UP0, UPT, UR6, URZ, UPT ;  /* 0x000000ff0600728c */ /* 0x004fc8000bf05070 */
[----:B------:R-:W-:-:S09]  /*01d0*/  UISETP.NE.AND.EX UP0, UPT, UR7, URZ, UPT, UP0 ;  /* 0x000000ff0700728c */ /* 0x000fd2000bf05300 */
[----:B------:R-:W-:Y:S05]  /*01e0*/  BRA.U !UP0, `(.L_x_3) ;  /* 0x00000001080c7547 */ /* 0x000fea000b800000 */
[----:B-1----:R-:W1:Y:S02]  /*01f0*/  LDC.64 R2, c[0x0][0x8a8] ;  /* 0x00022a00ff027b82 */ /* 0x002e640000000a00 */
[----:B-1----:R2:W5:Y:S01]  /*0200*/  LDG.E R33, desc[UR46][R2.64] ;  /* 0x0000002e02217981 */ /* 0x002562000c1e1900 */
[----:B------:R-:W-:Y:S05]  /*0210*/  BRA `(.L_x_2) ;  /* 0x0000000000087947 */ /* 0x000fea0003800000 */
.L_x_3:
[----:B------:R-:W2:Y:S02]  /*0220*/  LDCU UR6, c[0x0][0x8a0] ;  /* 0x00011400ff0677ac */ /* 0x000ea40008000800 */
[----:B--2---:R-:W-:Y:S02]  /*0230*/  MOV R33, UR6 ;  /* 0x0000000600217c02 */ /* 0x004fe40008000f00 */
.L_x_2:
[----:B------:R-:W-:Y:S01]  /*0240*/  IMAD.U32 R0, RZ, RZ, UR8 ;  /* 0x00000008ff007e24 */ /* 0x000fe2000f8e00ff */
[----:B------:R-:W-:Y:S04]  /*0250*/  BSSY.RECONVERGENT B0, `(.L_x_4) ;  /* 0x000000c000007945 */ /* 0x000fe80003800200 */
[C---:B------:R-:W-:Y:S02]  /*0260*/  ISETP.NE.OR P1, PT, R0.reuse, 0x1, !P5 ;  /* 0x000000010000780c */ /* 0x040fe40006f25670 */
[----:B------:R-:W-:-:S11]  /*0270*/  ISETP.NE.OR P0, PT, R0, 0x3, !P5 ;  /* 0x000000030000780c */ /* 0x000fd60006f05670 */
[----:B------:R-:W-:Y:S05]  /*0280*/  @P1 BRA `(.L_x_5) ;  /* 0x0000000000201947 */ /* 0x000fea0003800000 */
[----:B------:R-:W3:Y:S02]  /*0290*/  LDCU.64 UR6, c[0x0][0x348] ;  /* 0x00006900ff0677ac */ /* 0x000ee40008000a00 */
[----:B---3--:R-:W-:Y:S02]  /*02a0*/  UIADD3 UR10, UP1, UPT, UR6, 0x80, URZ ;  /* 0x00000080060a7890 */ /* 0x008fe4000ff3e0ff */
[----:B------:R-:W-:Y:S02]  /*02b0*/  UIADD3 UR6, UP0, UPT, UR6, 0x180, URZ ;  /* 0x0000018006067890 */ /* 0x000fe4000ff1e0ff */
[----:B------:R-:W-:Y:S02]  /*02c0*/  UIADD3.X UR11, UPT, UPT, URZ, UR7, URZ, UP1, !UPT ;  /* 0x00000007ff0b7290 */ /* 0x000fe40008ffe4ff */
[----:B------:R-:W-:-:S07]  /*02d0*/  UIADD3.X UR7, UPT, UPT, URZ, UR7, URZ, UP0, !UPT ;  /* 0x00000007ff077290 */ /* 0x000fce00087fe4ff */
[----:B------:R3:W-:Y:S02]  /*02e0*/  UTMACCTL.PF [UR10] ;  /* 0x000000000a0079b9 */ /* 0x0007e40008040000 */
[----:B------:R3:W-:Y:S02]  /*02f0*/  UTMACCTL.PF [UR6] ;  /* 0x00000000060079b9 */ /* 0x0007e40008040000 */
[----:B---3--:R-:W-:Y:S01]  /*0300*/  NOP ;  /* 0x0000000000007918 */ /* 0x008fe20000000000 */
.L_x_5:
[----:B------:R-:W-:Y:S05]  /*0310*/  BSYNC.RECONVERGENT B0 ;  /* 0x0000000000007941 */ /* 0x000fea0003800200 */
.L_x_4:
[----:B------:R-:W-:Y:S04]  /*0320*/  BSSY.RECONVERGENT B0, `(.L_x_6) ;  /* 0x000000a000007945 */ /* 0x000fe80003800200 */
        /* <DEDUP_REMOVED lines=9> */
.L_x_7:
[----:B------:R-:W-:Y:S05]  /*03c0*/  BSYNC.RECONVERGENT B0 ;  /* 0x0000000000007941 */ /* 0x000fea0003800200 */
.L_x_6:
[----:B------:R-:W3:Y:S01]  /*03d0*/  LDCU.64 UR6, c[0x0][0x888] ;  /* 0x00011100ff0677ac */ /* 0x000ee20008000a00 */
[----:B------:R-:W-:Y:S02]  /*03e0*/  UISETP.EQ.U32.AND UP1, UPT, UR4, URZ, UPT ;  /* 0x000000ff0400728c */ /* 0x000fe4000bf22070 */
[----:B------:R-:W-:Y:S02]  /*03f0*/  UPLOP3.LUT UP2, UPT, UPT, UPT, UPT, 0x80, 0x8 ;  /* 0x000000000008789c */ /* 0x000fe40003f4f070 */
[----:B---3--:R-:W-:-:S04]  /*0400*/  UISETP.NE.U32.AND UP0, UPT, UR6, URZ, UPT ;  /* 0x000000ff0600728c */ /* 0x008fc8000bf05070 */
[----:B------:R-:W-:-:S04]  /*0410*/  UISETP.NE.AND.EX UP0, UPT, UR7, URZ, UPT, UP0 ;  /* 0x000000ff0700728c */ /* 0x000fc8000bf05300 */
[----:B------:R-:W-:-:S04]  /*0420*/  UISETP.EQ.OR.EX UP3, UPT, UR5, URZ, !UP0, UP1 ;  /* 0x000000ff0500728c */ /* 0x000fc8000c762710 */
[----:B------:R-:W-:-:S05]  /*0430*/  UP2UR UR50, UPR, URZ, 0x8 ;  /* 0x00000008ff327883 */ /* 0x000fca0008000000 */
[----:B------:R-:W-:Y:S07]  /*0440*/  BRA.U !UP3, `(.L_x_8) ;  /* 0x000000010b207547 */ /* 0x000fee000b800000 */
[----:B------:R-:W-:Y:S01]  /*0450*/  UISETP.NE.U32.AND UP2, UPT, UR4, URZ, UPT ;  /* 0x000000ff0400728c */ /* 0x000fe2000bf45070 */
[----:B-----5:R-:W-:Y:S01]  /*0460*/  FSETP.NEU.AND P0, PT, R35, RZ, PT ;  /* 0x000000ff2300720b */ /* 0x020fe20003f0d000 */
[----:B------:R-:W-:Y:S02]  /*0470*/  USEL UR4, URZ, 0xffffffff, UP0 ;  /* 0xffffffffff047887 */ /* 0x000fe40008000000 */
[----:B------:R-:W-:-:S10]  /*0480*/  UISETP.NE.AND.EX UP2, UPT, UR5, URZ, UPT, UP2 ;  /* 0x000000ff0500728c */ /* 0x000fd4000bf45320 */
[----:B------:R-:W-:Y:S01]  /*0490*/  VOTEU.ANY UP1, P0 ;  /* 0x0000000000ff7886 */ /* 0x000fe20000020100 */
[----:B------:R-:W-:-:S04]  /*04a0*/  @!UP2 USEL UR4, URZ, 0xffffffff, UP1 ;  /* 0xffffffffff04a887 */ /* 0x000fc80008800000 */
[----:B------:R-:W-:-:S04]  /*04b0*/  ULOP3.LUT UR4, UR4, 0x1, URZ, 0xc0, !UPT ;  /* 0x0000000104047892 */ /* 0x000fc8000f8ec0ff */
[----:B------:R-:W-:-:S11]  /*04c0*/  UISETP.NE.U32.AND UP2, UPT, UR4, 0x1, UPT ;  /* 0x000000010400788c */ /* 0x000fd6000bf45070 */
.L_x_8:
[----:B-12---:R-:W1:Y:S01]  /*04d0*/  SHFL.IDX PT, R2, R68, RZ, 0x1f ;  /* 0x00001fff44027589 */ /* 0x006e6200000e0000 */
[----:B------:R-:W-:-:S04]  /*04e0*/  UISETP.NE.AND UP1, UPT, UR8, 0x2, UPT ;  /* 0x000000020800788c */ /* 0x000fc8000bf25270 */
[----:B------:R-:W-:Y:S01]  /*04f0*/  USEL UR6, URZ, 0x1, UP1 ;  /* 0x00000001ff067887 */ /* 0x000fe20008800000 */
[----:B-1----:R-:W-:-:S13]  /*0500*/  ISETP.NE.AND P0, PT, R2, RZ, PT ;  /* 0x000000ff0200720c */ /* 0x002fda0003f05270 */
[----:B------:R-:W-:Y:S05]  /*0510*/  @P0 BRA `(.L_x_9) ;  /* 0x0000000000480947 */ /* 0x000fea0003800000 */
[----:B------:R-:W1:Y:S01]  /*0520*/  S2UR UR5, SR_CgaCtaId ;  /* 0x00000000000579c3 */ /* 0x000e620000008800 */
[----:B------:R-:W-:Y:S01]  /*0530*/  UMOV UR7, 0x400 ;  /* 0x0000040000077882 */ /* 0x000fe20000000000 */
[----:B------:R-:W-:Y:S01]  /*0540*/  UMOV UR4, 0x1 ;  /* 0x0000000100047882 */ /* 0x000fe20000000000 */
[----:B------:R-:W-:Y:S01]  /*0550*/  ELECT P0, URZ, PT ;  /* 0x0000000000ff782f */ /* 0x000fe20003800000 */
[----:B------:R-:W-:-:S04]  /*0560*/  UIADD3 UR10, UPT, UPT, -UR4, 0x100000, URZ ;  /* 0x00100000040a7890 */ /* 0x000fc8000fffe1ff */
[----:B------:R-:W-:Y:S02]  /*0570*/  USHF.L.U32 UR11, UR10, 0xb, URZ ;  /* 0x0000000b0a0b7899 */ /* 0x000fe400080006ff */
[----:B------:R-:W-:Y:S02]  /*0580*/  USHF.L.U32 UR10, UR10, 0x1, URZ ;  /* 0x000000010a0a7899 */ /* 0x000fe400080006ff */
[----:B-1----:R-:W-:Y:S01]  /*0590*/  ULEA UR5, UR5, UR7, 0x18 ;  /* 0x0000000705057291 */ /* 0x002fe2000f8ec0ff */
[----:B------:R-:W1:Y:S11]  /*05a0*/  FENCE.VIEW.ASYNC.S ;  /* 0x00000000000073c6 */ /* 0x000e760000000000 */
[----:B-1----:R1:W2:Y:S01]  /*05b0*/  SYNCS.EXCH.64 URZ, [UR5], UR10 ;  /* 0x0000000a05ff75b2 */ /* 0x0022a20008000100 */
[----:B------:R1:W3:Y:S01]  /*05c0*/  SYNCS.EXCH.64 URZ, [UR5+0x20], UR10 ;  /* 0x0000200a05ff75b2 */ /* 0x0002e20008000100 */
[----:B------:R1:W4:Y:S01]  /*05d0*/  SYNCS.EXCH.64 URZ, [UR5+0x8], UR10 ;  /* 0x0000080a05ff75b2 */ /* 0x0003220008000100 */
[----:B------:R1:W1:Y:S01]  /*05e0*/  SYNCS.EXCH.64 URZ, [UR5+0x28], UR10 ;  /* 0x0000280a05ff75b2 */ /* 0x0002620008000100 */
[----:B------:R1:W1:Y:S01]  /*05f0*/  SYNCS.EXCH.64 URZ, [UR5+0x10], UR10 ;  /* 0x0000100a05ff75b2 */ /* 0x0002620008000100 */
[----:B------:R1:W1:Y:S01]  /*0600*/  SYNCS.EXCH.64 URZ, [UR5+0x30], UR10 ;  /* 0x0000300a05ff75b2 */ /* 0x0002620008000100 */
[----:B------:R1:W1:Y:S01]  /*0610*/  SYNCS.EXCH.64 URZ, [UR5+0x18], UR10 ;  /* 0x0000180a05ff75b2 */ /* 0x0002620008000100 */
[----:B------:R1:W1:Y:S01]  /*0620*/  SYNCS.EXCH.64 URZ, [UR5+0x38], UR10 ;  /* 0x0000380a05ff75b2 */ /* 0x0002620008000100 */
[----:B------:R-:W-:Y:S01]  /*0630*/  NOP ;  /* 0x0000000000007918 */ /* 0x000fe20000000000 */
.L_x_9:
[----:B------:R-:W2:Y:S01]  /*0640*/  SHFL.IDX PT, R2, R68, RZ, 0x1f ;  /* 0x00001fff44027589 */ /* 0x000ea200000e0000 */
[----:B------:R-:W-:Y:S01]  /*0650*/  NOP ;  /* 0x0000000000007918 */ /* 0x000fe20000000000 */
[----:B--2---:R-:W-:-:S13]  /*0660*/  ISETP.NE.AND P0, PT, R2, 0x1, PT ;  /* 0x000000010200780c */ /* 0x004fda0003f05270 */
[----:B------:R-:W-:Y:S05]  /*0670*/  @P0 BRA `(.L_x_10) ;  /* 0x0000000000580947 */ /* 0x000fea0003800000 */
[----:B------:R-:W2:Y:S01]  /*0680*/  S2UR UR7, SR_CgaCtaId ;  /* 0x00000000000779c3 */ /* 0x000ea20000008800 */
[----:B------:R-:W-:Y:S01]  /*0690*/  UMOV UR9, 0x400 ;  /* 0x0000040000097882 */ /* 0x000fe20000000000 */
[----:B-1----:R-:W-:Y:S01]  /*06a0*/  UMOV UR5, 0x20 ;  /* 0x0000002000057882 */ /* 0x002fe20000000000 */
[----:B------:R-:W-:Y:S01]  /*06b0*/  UMOV UR4, 0x80 ;  /* 0x0000008000047882 */ /* 0x000fe20000000000 */
[----:B------:R-:W-:-:S04]  /*06c0*/  UIADD3 UR10, UPT, UPT, -UR5, 0x100000, URZ ;  /* 0x00100000050a7890 */ /* 0x000fc8000fffe1ff */
[----:B------:R-:W-:Y:S02]  /*06d0*/  USHF.L.U32 UR11, UR10, 0xb, URZ ;  /* 0x0000000b0a0b7899 */ /* 0x000fe400080006ff */
[----:B------:R-:W-:Y:S02]  /*06e0*/  USHF.L.U32 UR10, UR10, 0x1, URZ ;  /* 0x000000010a0a7899 */ /* 0x000fe400080006ff */
[----:B------:R-:W-:-:S04]  /*06f0*/  UIADD3 UR4, UPT, UPT, -UR4, 0x100000, URZ ;  /* 0x0010000004047890 */ /* 0x000fc8000fffe1ff */
[----:B------:R-:W-:Y:S02]  /*0700*/  USHF.L.U32 UR5, UR4, 0xb, URZ ;  /* 0x0000000b04057899 */ /* 0x000fe400080006ff */
[----:B------:R-:W-:Y:S01]  /*0710*/  USHF.L.U32 UR4, UR4, 0x1, URZ ;  /* 0x0000000104047899 */ /* 0x000fe200080006ff */
[----:B------:R-:W-:Y:S01]  /*0720*/  ELECT P0, URZ, PT ;  /* 0x0000000000ff782f */ /* 0x000fe20003800000 */
[----:B--2---:R-:W-:Y:S01]  /*0730*/  ULEA UR7, UR7, UR9, 0x18 ;  /* 0x0000000907077291 */ /* 0x004fe2000f8ec0ff */
[----:B------:R-:W1:Y:S11]  /*0740*/  FENCE.VIEW.ASYNC.S ;  /* 0x00000000000073c6 */ /* 0x000e760000000000 */
[----:B-1----:R2:W1:Y:S01]  /*0750*/  SYNCS.EXCH.64 URZ, [UR7+0x40], UR10 ;  /* 0x0000400a07ff75b2 */ /* 0x0024620008000100 */
[----:B------:R2:W1:Y:S01]  /*0760*/  SYNCS.EXCH.64 URZ, [UR7+0x60], UR4 ;  /* 0x0000600407ff75b2 */ /* 0x0004620008000100 */
[----:B------:R2:W1:Y:S01]  /*0770*/  SYNCS.EXCH.64 URZ, [UR7+0x48], UR10 ;  /* 0x0000480a07ff75b2 */ /* 0x0004620008000100 */
[----:B------:R2:W1:Y:S01]  /*0780*/  SYNCS.EXCH.64 URZ, [UR7+0x68], UR4 ;  /* 0x0000680407ff75b2 */ /* 0x0004620008000100 */
[----:B------:R2:W1:Y:S01]  /*0790*/  SYNCS.EXCH.64 URZ, [UR7+0x50], UR10 ;  /* 0x0000500a07ff75b2 */ /* 0x0004620008000100 */
[----:B------:R2:W1:Y:S01]  /*07a0*/  SYNCS.EXCH.64 URZ, [UR7+0x70], UR4 ;  /* 0x0000700407ff75b2 */ /* 0x0004620008000100 */
[----:B------:R2:W1:Y:S01]  /*07b0*/  SYNCS.EXCH.64 URZ, [UR7+0x58], UR10 ;  /* 0x0000580a07ff75b2 */ /* 0x0004620008000100 */
[----:B------:R2:W1:Y:S02]  /*07c0*/  SYNCS.EXCH.64 URZ, [UR7+0x78], UR4 ;  /* 0x0000780407ff75b2 */ /* 0x0004640008000100 */
[----:B--2---:R-:W-:Y:S01]  /*07d0*/  NOP ;  /* 0x0000000000007918 */ /* 0x004fe20000000000 */
.L_x_10:
[----:B------:R-:W2:Y:S01]  /*07e0*/  SHFL.IDX PT, R2, R68, RZ, 0x1f ;  /* 0x00001fff44027589 */ /* 0x000ea200000e0000 */
[----:B------:R-:W-:Y:S01]  /*07f0*/  NOP ;  /* 0x0000000000007918 */ /* 0x000fe20000000000 */
[----:B--2---:R-:W-:-:S13]  /*0800*/  ISETP.NE.AND P0, PT, R2, 0x3, PT ;  /* 0x000000030200780c */ /* 0x004fda0003f05270 */
[----:B------:R-:W-:Y:S05]  /*0810*/  @P0 BRA `(.L_x_11) ;  /* 0x0000000000300947 */ /* 0x000fea0003800000 */
[----:B-1----:R-:W1:Y:S01]  /*0820*/  S2UR UR5, SR_CgaCtaId ;  /* 0x00000000000579c3 */ /* 0x002e620000008800 */
        /* <DEDUP_REMOVED lines=8> */
[----:B-1----:R2:W1:Y:S01]  /*08b0*/  SYNCS.EXCH.64 URZ, [UR5+0x80], UR10 ;  /* 0x0000800a05ff75b2 */ /* 0x0024620008000100 */
[----:B------:R2:W1:Y:S02]  /*08c0*/  SYNCS.EXCH.64 URZ, [UR5+0x88], UR10 ;  /* 0x0000880a05ff75b2 */ /* 0x0004640008000100 */
[----:B--2---:R-:W-:Y:S01]  /*08d0*/  NOP ;  /* 0x0000000000007918 */ /* 0x004fe20000000000 */
.L_x_11:
[----:B------:R-:W2:Y:S01]  /*08e0*/  SHFL.IDX PT, R2, R68, RZ, 0x1f ;  /* 0x00001fff44027589 */ /* 0x000ea200000e0000 */
[----:B------:R-:W-:Y:S01]  /*08f0*/  NOP ;  /* 0x0000000000007918 */ /* 0x000fe20000000000 */
[----:B--2---:R-:W-:-:S13]  /*0900*/  ISETP.NE.AND P0, PT, R2, 0x4, PT ;  /* 0x000000040200780c */ /* 0x004fda0003f05270 */
[----:B------:R-:W-:Y:S05]  /*0910*/  @P0 BRA `(.L_x_12) ;  /* 0x00000000004c0947 */ /* 0x000fea0003800000 */
[----:B-1----:R-:W1:Y:S01]  /*0920*/  S2UR UR5, SR_CgaCtaId ;  /* 0x00000000000579c3 */ /* 0x002e620000008800 */
[----:B------:R-:W-:Y:S01]  /*0930*/  UMOV UR9, 0x100 ;  /* 0x0000010000097882 */ /* 0x000fe20000000000 */
[----:B------:R-:W-:Y:S01]  /*0940*/  UMOV UR7, 0x400 ;  /* 0x0000040000077882 */ /* 0x000fe20000000000 */
[----:B------:R-:W-:Y:S01]  /*0950*/  USEL UR9, UR9, 0xe0, UP2 ;  /* 0x000000e009097887 */ /* 0x000fe20009000000 */
[----:B------:R-:W-:Y:S01]  /*0960*/  UMOV UR4, 0x1 ;  /* 0x0000000100047882 */ /* 0x000fe20000000000 */
[----:B------:R-:W-:Y:S01]  /*0970*/  ELECT P0, URZ, PT ;  /* 0x0000000000ff782f */ /* 0x000fe20003800000 */
[----:B------:R-:W-:-:S04]  /*0980*/  UIADD3 UR10, UPT, UPT, -UR4, 0x100000, URZ ;  /* 0x00100000040a7890 */ /* 0x000fc8000fffe1ff */
[----:B------:R-:W-:Y:S02]  /*0990*/  USHF.L.U32 UR11, UR10, 0xb, URZ ;  /* 0x0000000b0a0b7899 */ /* 0x000fe400080006ff */
[----:B------:R-:W-:Y:S02]  /*09a0*/  USHF.L.U32 UR10, UR10, 0x1, URZ ;  /* 0x000000010a0a7899 */ /* 0x000fe400080006ff */
[----:B------:R-:W-:-:S04]  /*09b0*/  UIADD3 UR12, UPT, UPT, -UR9, 0x100000, URZ ;  /* 0x00100000090c7890 */ /* 0x000fc8000fffe1ff */
[----:B------:R-:W-:Y:S02]  /*09c0*/  USHF.L.U32 UR13, UR12, 0xb, URZ ;  /* 0x0000000b0c0d7899 */ /* 0x000fe400080006ff */
[----:B------:R-:W-:Y:S02]  /*09d0*/  USHF.L.U32 UR12, UR12, 0x1, URZ ;  /* 0x000000010c0c7899 */ /* 0x000fe400080006ff */
[----:B-1----:R-:W-:Y:S01]  /*09e0*/  ULEA UR5, UR5, UR7, 0x18 ;  /* 0x0000000705057291 */ /* 0x002fe2000f8ec0ff */
[----:B------:R-:W1:Y:S11]  /*09f0*/  FENCE.VIEW.ASYNC.S ;  /* 0x00000000000073c6 */ /* 0x000e760000000000 */
[----:B-1----:R2:W1:Y:S01]  /*0a00*/  SYNCS.EXCH.64 URZ, [UR5+0x90], UR10 ;  /* 0x0000900a05ff75b2 */ /* 0x0024620008000100 */
[----:B------:R2:W1:Y:S01]  /*0a10*/  SYNCS.EXCH.64 URZ, [UR5+0xa0], UR12 ;  /* 0x0000a00c05ff75b2 */ /* 0x0004620008000100 */
[----:B------:R2:W1:Y:S01]  /*0a20*/  SYNCS.EXCH.64 URZ, [UR5+0x98], UR10 ;  /* 0x0000980a05ff75b2 */ /* 0x0004620008000100 */
[----:B------:R2:W1:Y:S02]  /*0a30*/  SYNCS.EXCH.64 URZ, [UR5+0xa8], UR12 ;  /* 0x0000a80c05ff75b2 */ /* 0x0004640008000100 */
[----:B--2---:R-:W-:Y:S01]  /*0a40*/  NOP ;  /* 0x0000000000007918 */ /* 0x004fe20000000000 */
.L_x_12:
        /* <DEDUP_REMOVED lines=26> */
.L_x_13:
        /* <DEDUP_REMOVED lines=18> */
.L_x_14:
[----:B-1----:R-:W1:Y:S01]  /*0d10*/  S2UR UR5, SR_CTAID.X ;  /* 0x00000000000579c3 */ /* 0x002e620000002500 */
[----:B------:R-:W-:-:S05]  /*0d20*/  CS2R.32 R63, SR_CgaSize ;  /* 0x00000000003f7805 */ /* 0x000fca0000008a00 */
[----:B------:R-:W-:-:S05]  /*0d30*/  IMAD R63, R63, -0xa0, RZ ;  /* 0xffffff603f3f7824 */ /* 0x000fca00078e02ff */
[----:B------:R-:W-:-:S14]  /*0d40*/  R2UR UR9, R63 ;  /* 0x000000003f0972ca */ /* 0x000fdc00000e0000 */
[----:B------:R-:W2:Y:S01]  /*0d50*/  LDCU UR9, c[0x0][UR9+0x2b0] ;  /* 0x00005600090977ac */ /* 0x000ea20008000800 */
[----:B------:R-:W-:Y:S01]  /*0d60*/  NOP ;  /* 0x0000000000007918 */ /* 0x000fe20000000000 */
[----:B------:R-:W-:-:S05]  /*0d70*/  CS2R.32 R63, SR_CgaSize ;  /* 0x00000000003f7805 */ /* 0x000fca0000008a00 */
[----:B------:R-:W-:-:S05]  /*0d80*/  IMAD R63, R63, -0xa0, RZ ;  /* 0xffffff603f3f7824 */ /* 0x000fca00078e02ff */
[----:B------:R-:W-:-:S14]  /*0d90*/  R2UR UR7, R63 ;  /* 0x000000003f0772ca */ /* 0x000fdc00000e0000 */
[----:B------:R-:W3:Y:S01]  /*0da0*/  LDCU UR7, c[0x0][UR7+0x2b4] ;  /* 0x00005680070777ac */ /* 0x000ee20008000800 */
[----:B------:R-:W4:Y:S08]  /*0db0*/  S2UR UR4, SR_CTAID.Y ;  /* 0x00000000000479c3 */ /* 0x000f300000002600 */
[----:B------:R-:W3:Y:S01]  /*0dc0*/  LDC R10, c[0x0][0xb24] ;  /* 0x0002c900ff0a7b82 */ /* 0x000ee20000000800 */
[----:B-1----:R-:W-:-:S02]  /*0dd0*/  I2FP.F32.U32 R63, UR5 ;  /* 0x00000005003f7c45 */ /* 0x002fc40008201000 */
[----:B------:R-:W-:-:S05]  /*0de0*/  CS2R.32 R3, SR_CgaSize ;  /* 0x0000000000037805 */ /* 0x000fca0000008a00 */
[----:B------:R-:W-:-:S06]  /*0df0*/  IMAD R3, R3, -0xa0, RZ ;  /* 0xffffff6003037824 */ /* 0x000fcc00078e02ff */
[----:B------:R-:W1:Y:S01]  /*0e00*/  LDC R3, c[0x0][R3+0x2a0] ;  /* 0x0000a80003037b82 */ /* 0x000e620000000800 */
[----:B------:R-:W-:Y:S01]  /*0e10*/  MOV R15, UR5 ;  /* 0x00000005000f7c02 */ /* 0x000fe20008000f00 */
[----:B--2---:R-:W-:Y:S01]  /*0e20*/  FMUL R63, R63, UR9 ;  /* 0x000000093f3f7c20 */ /* 0x004fe20008400000 */
[----:B----4-:R-:W-:Y:S02]  /*0e30*/  I2FP.F32.U32 R62, UR4 ;  /* 0x00000004003e7c45 */ /* 0x010fe40008201000 */
[----:B------:R-:W-:-:S05]  /*0e40*/  CS2R.32 R2, SR_CgaSize ;  /* 0x0000000000027805 */ /* 0x000fca0000008a00 */
[----:B------:R-:W-:-:S06]  /*0e50*/  IMAD R2, R2, -0xa0, RZ ;  /* 0xffffff6002027824 */ /* 0x000fcc00078e02ff */
[----:B------:R-:W2:Y:S01]  /*0e60*/  LDC R2, c[0x0][R2+0x2a4] ;  /* 0x0000a90002027b82 */ /* 0x000ea20000000800 */
[----:B------:R-:W-:Y:S01]  /*0e70*/  MOV R14, UR4 ;  /* 0x00000004000e7c02 */ /* 0x000fe20008000f00 */
[----:B------:R-:W4:Y:S01]  /*0e80*/  F2I.U32.TRUNC.NTZ R63, R63 ;  /* 0x0000003f003f7305 */ /* 0x000f22000020f000 */
[----:B---3--:R-:W-:-:S05]  /*0e90*/  FMUL R62, R62, UR7 ;  /* 0x000000073e3e7c20 */ /* 0x008fca0008400000 */
[----:B------:R-:W-:Y:S01]  /*0ea0*/  BAR.SYNC.DEFER_BLOCKING 0x0 ;  /* 0x0000000000007b1d */ /* 0x000fe20000010000 */
[----:B------:R-:W-:-:S05]  /*0eb0*/  ISETP.GE.AND P0, PT, R10, 0x1, PT ;  /* 0x000000010a00780c */ /* 0x000fca0003f06270 */
[----:B------:R-:W3:Y:S02]  /*0ec0*/  F2I.U32.TRUNC.NTZ R62, R62 ;  /* 0x0000003e003e7305 */ /* 0x000ee4000020f000 */
[----:B------:R-:W2:Y:S01]  /*0ed0*/  S2UR UR36, SR_CTAID.Z ;  /* 0x00000000002479c3 */ /* 0x000ea20000002700 */
[----:B----4-:R-:W-:-:S05]  /*0ee0*/  IADD3 R63, PT, PT, -R63, RZ, RZ ;  /* 0x000000ff3f3f7210 */ /* 0x010fca0007ffe1ff */
[----:B-1----:R-:W-:Y:S01]  /*0ef0*/  IMAD R63, R3, R63, UR5 ;  /* 0x00000005033f7e24 */ /* 0x002fe2000f8e023f */
[----:B---3--:R-:W-:-:S05]  /*0f00*/  IADD3 R62, PT, PT, -R62, RZ, RZ ;  /* 0x000000ff3e3e7210 */ /* 0x008fca0007ffe1ff */
[----:B--2---:R-:W-:Y:S01]  /*0f10*/  IMAD R62, R2, R62, UR4 ;  /* 0x00000004023e7e24 */ /* 0x004fe2000f8e023e */
[----:B------:R-:W-:Y:S06]  /*0f20*/  @!P0 BRA `(.L_x_15) ;  /* 0x0000000000b88947 */ /* 0x000fec0003800000 */
[----:B------:R-:W1:Y:S01]  /*0f30*/  LDC.64 R4, c[0x0][0xb18] ;  /* 0x0002c600ff047b82 */ /* 0x000e620000000a00 */
[----:B------:R-:W-:-:S07]  /*0f40*/  ISETP.NE.AND P0, PT, R10, 0x1, PT ;  /* 0x000000010a00780c */ /* 0x000fce0003f05270 */
[----:B------:R-:W2:Y:S08]  /*0f50*/  LDC R9, c[0x0][0xb0c] ;  /* 0x0002c300ff097b82 */ /* 0x000eb00000000800 */
[----:B------:R-:W3:Y:S08]  /*0f60*/  LDC R12, c[0x0][0x370] ;  /* 0x0000dc00ff0c7b82 */ /* 0x000ef00000000800 */
[----:B------:R-:W4:Y:S01]  /*0f70*/  LDC R11, c[0x0][0x374] ;  /* 0x0000dd00ff0b7b82 */ /* 0x000f220000000800 */
[----:B-1----:R-:W-:-:S07]  /*0f80*/  ISETP.NE.AND P1, PT, R4, 0x1, PT ;  /* 0x000000010400780c */ /* 0x002fce0003f25270 */
[----:B------:R-:W3:Y:S01]  /*0f90*/  LDC.64 R6, c[0x0][0xb10] ;  /* 0x0002c400ff067b82 */ /* 0x000ee20000000a00 */
[----:B--2---:R-:W-:-:S07]  /*0fa0*/  ISETP.NE.AND P2, PT, R9, 0x1, PT ;  /* 0x000000010900780c */ /* 0x004fce0003f45270 */
[----:B------:R-:W1:Y:S08]  /*0fb0*/  LDC R8, c[0x0][0xb20] ;  /* 0x0002c800ff087b82 */ /* 0x000e700000000800 */
[----:B------:R-:W2:Y:S01]  /*0fc0*/  LDC.64 R2, c[0x0][0xb28] ;  /* 0x0002ca00ff027b82 */ /* 0x000ea20000000a00 */
[----:B----4-:R-:W-:-:S04]  /*0fd0*/  IMAD.HI.U32 R13, R11, R5, RZ ;  /* 0x000000050b0d7227 */ /* 0x010fc800078e00ff */
[----:B------:R-:W-:-:S04]  /*0fe0*/  IMAD.HI.U32 R5, R14, R5, RZ ;  /* 0x000000050e057227 */ /* 0x000fc800078e00ff */
[----:B---3--:R-:W-:-:S05]  /*0ff0*/  IMAD.HI.U32 R16, R12, R6, RZ ;  /* 0x000000060c107227 */ /* 0x008fca00078e00ff */
[-C--:B------:R-:W-:Y:S01]  /*1000*/  @P2 SHF.R.U32.HI R12, RZ, R7.reuse, R16 ;  /* 0x00000007ff0c2219 */ /* 0x080fe20000011610 */
[----:B------:R-:W-:Y:S01]  /*1010*/  IMAD.HI.U32 R16, R15, R6, RZ ;  /* 0x000000060f107227 */ /* 0x000fe200078e00ff */
[-C--:B-1----:R-:W-:Y:S02]  /*1020*/  @P1 SHF.R.U32.HI R11, RZ, R8.reuse, R13 ;  /* 0x00000008ff0b1219 */ /* 0x082fe4000001160d */
[----:B------:R-:W-:Y:S02]  /*1030*/  SHF.R.U32.HI R5, RZ, R8, R5 ;  /* 0x00000008ff057219 */ /* 0x000fe40000011605 */
[----:B------:R-:W-:Y:S02]  /*1040*/  SHF.R.U32.HI R16, RZ, R7, R16 ;  /* 0x00000007ff107219 */ /* 0x000fe40000011610 */
[----:B------:R-:W-:Y:S01]  /*1050*/  SEL R5, R14, R5, !P1 ;  /* 0x000000050e057207 */ /* 0x000fe20004800000 */
[----:B--2---:R-:W-:Y:S01]  /*1060*/  IMAD.HI.U32 R13, R11, R2, RZ ;  /* 0x000000020b0d7227 */ /* 0x004fe200078e00ff */
[----:B------:R-:W-:-:S03]  /*1070*/  SEL R16, R15, R16, !P2 ;  /* 0x000000100f107207 */ /* 0x000fc60005000000 */
[----:B------:R-:W-:Y:S01]  /*1080*/  IMAD.HI.U32 R6, R12, R2, RZ ;  /* 0x000000020c067227 */ /* 0x000fe200078e00ff */
[----:B------:R-:W-:-:S04]  /*1090*/  @P0 SHF.R.U32.HI R11, RZ, R3, R13 ;  /* 0x00000003ff0b0219 */ /* 0x000fc8000001160d */
[----:B------:R-:W-:Y:S01]  /*10a0*/  @P0 SHF.R.U32.HI R12, RZ, R3, R6 ;  /* 0x00000003ff0c0219 */ /* 0x000fe20000011606 */
[----:B------:R-:W-:-:S04]  /*10b0*/  IMAD R11, R11, R10, RZ ;  /* 0x0000000a0b0b7224 */ /* 0x000fc800078e02ff */
[----:B------:R-:W-:Y:S01]  /*10c0*/  IMAD R6, R12, R10, RZ ;  /* 0x0000000a0c067224 */ /* 0x000fe200078e02ff */
[----:B------:R-:W-:-:S04]  /*10d0*/  ISETP.GE.AND P1, PT, R5, R11, PT ;  /* 0x0000000b0500720c */ /* 0x000fc80003f26270 */
[----:B------:R-:W-:Y:S01]  /*10e0*/  ISETP.GE.OR P1, PT, R16, R6, P1 ;  /* 0x000000061000720c */ /* 0x000fe20000f26670 */
[----:B------:R-:W-:-:S05]  /*10f0*/  IMAD.HI.U32 R6, R5, R2, RZ ;  /* 0x0000000205067227 */ /* 0x000fca00078e00ff */
[----:B------:R-:W-:-:S04]  /*1100*/  SHF.R.U32.HI R6, RZ, R3, R6 ;  /* 0x00000003ff067219 */ /* 0x000fc80000011606 */
[----:B------:R-:W-:-:S03]  /*1110*/  SEL R6, R5, R6, !P0 ;  /* 0x0000000605067207 */ /* 0x000fc60004000000 */
[----:B------:R-:W-:Y:S01]  /*1120*/  @!P1 IMAD.HI.U32 R7, R16, R2, RZ ;  /* 0x0000000210079227 */ /* 0x000fe200078e00ff */
[----:B------:R-:W-:-:S04]  /*1130*/  IADD3 R2, PT, PT, -R6, RZ, RZ ;  /* 0x000000ff06027210 */ /* 0x000fc80007ffe1ff */
[----:B------:R-:W-:Y:S01]  /*1140*/  @!P1 SHF.R.U32.HI R3, RZ, R3, R7 ;  /* 0x00000003ff039219 */ /* 0x000fe20000011607 */
[----:B------:R-:W-:Y:S01]  /*1150*/  IMAD R2, R10, R2, R5 ;  /* 0x000000020a027224 */ /* 0x000fe200078e0205 */
[----:B------:R-:W-:Y:S02]  /*1160*/  IADD3 R7, PT, PT, -R5, RZ, RZ ;  /* 0x000000ff05077210 */ /* 0x000fe40007ffe1ff */
[----:B------:R-:W-:-:S03]  /*1170*/  @!P1 SEL R3, R16, R3, !P0 ;  /* 0x0000000310039207 */ /* 0x000fc60004000000 */
[----:B------:R-:W-:Y:S02]  /*1180*/  IMAD R7, R4, R7, R14 ;  /* 0x0000000704077224 */ /* 0x000fe400078e020e */
[--C-:B------:R-:W-:Y:S02]  /*1190*/  @!P1 IMAD.IADD R6, R6, 0x1, -R3.reuse ;  /* 0x0000000106069824 */ /* 0x100fe400078e0a03 */
[----:B------:R-:W-:Y:S01]  /*11a0*/  @!P1 IMAD R3, R2, R12, R3 ;  /* 0x0000000c02039224 */ /* 0x000fe200078e0203 */
[----:B------:R-:W-:Y:S01]  /*11b0*/  IADD3 R2, PT, PT, -R16, RZ, RZ ;  /* 0x000000ff10027210 */ /* 0x000fe20007ffe1ff */
[----:B------:R-:W-:Y:S02]  /*11c0*/  @!P1 IMAD R5, R6, R10, R16 ;  /* 0x0000000a06059224 */ /* 0x000fe400078e0210 */
[----:B------:R-:W-:Y:S02]  /*11d0*/  @!P1 IMAD.MOV.U32 R16, RZ, RZ, R3 ;  /* 0x000000ffff109224 */ /* 0x000fe400078e0003 */
[----:B------:R-:W-:-:S02]  /*11e0*/  IMAD R2, R9, R2, R15 ;  /* 0x0000000209027224 */ /* 0x000fc400078e020f */
[----:B------:R-:W-:Y:S02]  /*11f0*/  IMAD R14, R5, R4, R7 ;  /* 0x00000004050e7224 */ /* 0x000fe400078e0207 */
[----:B------:R-:W-:Y:S02]  /*1200*/  IMAD R15, R16, R9, R2 ;  /* 0x00000009100f7224 */ /* 0x000fe400078e0202 */
.L_x_15:
[----:B------:R-:W1:Y:S01]  /*1210*/  LDCU UR4, c[0x0][0xb30] ;  /* 0x00016600ff0477ac */ /* 0x000e620008000800 */
[----:B------:R-:W2:Y:S08]  /*1220*/  S2UR UR37, SR_CgaCtaId ;  /* 0x00000000002579c3 */ /* 0x000eb00000008800 */
[----:B------:R-:W3:Y:S01]  /*1230*/  LDC R26, c[0x0][0xb24] ;  /* 0x0002c900ff1a7b82 */ /* 0x000ee20000000800 */
[----:B-1----:R-:W-:-:S09]  /*1240*/  UISETP.NE.AND UP1, UPT, UR4, 0x1, UPT ;  /* 0x000000010400788c */ /* 0x002fd2000bf25270 */
[----:B--2---:R-:W-:Y:S05]  /*1250*/  BRA.U UP1, `(.L_x_16) ;  /* 0x0000000101407547 */ /* 0x004fea000b800000 */
[----:B------:R-:W1:Y:S08]  /*1260*/  LDC.64 R4, c[0x0][0xb10] ;  /* 0x0002c400ff047b82 */ /* 0x000e700000000a00 */
[----:B------:R-:W2:Y:S08]  /*1270*/  LDC.64 R2, c[0x0][0xb18] ;  /* 0x0002c600ff027b82 */ /* 0x000eb00000000a00 */
[----:B------:R-:W4:Y:S08]  /*1280*/  LDC R6, c[0x0][0xb20] ;  /* 0x0002c800ff067b82 */ /* 0x000f300000000800 */
[----:B------:R-:W3:Y:S01]  /*1290*/  LDC R7, c[0x0][0xb0c] ;  /* 0x0002c300ff077b82 */ /* 0x000ee20000000800 */
[----:B-1----:R-:W-:-:S05]  /*12a0*/  IMAD.HI.U32 R4, R15, R4, RZ ;  /* 0x000000040f047227 */ /* 0x002fca00078e00ff */
[----:B------:R-:W-:Y:S01]  /*12b0*/  SHF.R.U32.HI R4, RZ, R5, R4 ;  /* 0x00000005ff047219 */ /* 0x000fe20000011604 */
[----:B--2---:R-:W-:Y:S01]  /*12c0*/  IMAD.HI.U32 R3, R14, R3, RZ ;  /* 0x000000030e037227 */ /* 0x004fe200078e00ff */
[----:B------:R-:W-:-:S04]  /*12d0*/  ISETP.NE.AND P0, PT, R2, 0x1, PT ;  /* 0x000000010200780c */ /* 0x000fc80003f05270 */
[----:B----4-:R-:W-:-:S04]  /*12e0*/  SHF.R.U32.HI R3, RZ, R6, R3 ;  /* 0x00000006ff037219 */ /* 0x010fc80000011603 */
[----:B------:R-:W-:Y:S02]  /*12f0*/  SEL R3, R14, R3, !P0 ;  /* 0x000000030e037207 */ /* 0x000fe40004000000 */
[----:B---3--:R-:W-:-:S04]  /*1300*/  ISETP.NE.AND P1, PT, R7, 0x1, PT ;  /* 0x000000010700780c */ /* 0x008fc80003f25270 */
[----:B------:R-:W-:-:S05]  /*1310*/  SEL R4, R15, R4, !P1 ;  /* 0x000000040f047207 */ /* 0x000fca0004800000 */
[----:B------:R-:W-:Y:S02]  /*1320*/  IMAD.IADD R5, R3, 0x1, -R4 ;  /* 0x0000000103057824 */ /* 0x000fe400078e0a04 */
[----:B------:R-:W-:Y:S02]  /*1330*/  IMAD.IADD R3, R4, 0x1, -R3 ;  /* 0x0000000104037824 */ /* 0x000fe400078e0a03 */
[----:B------:R-:W-:Y:S02]  /*1340*/  IMAD R15, R5, R7, R15 ;  /* 0x00000007050f7224 */ /* 0x000fe400078e020f */
[----:B------:R-:W-:-:S07]  /*1350*/  IMAD R14, R3, R2, R14 ;  /* 0x00000002030e7224 */ /* 0x000fce00078e020e */
.L_x_16:
[----:B------:R-:W-:Y:S01]  /*1360*/  BAR.SYNC.DEFER_BLOCKING 0x0 ;  /* 0x0000000000007b1d */ /* 0x000fe20000010000 */
[----:B------:R-:W-:Y:S01]  /*1370*/  UISETP.NE.AND UP1, UPT, UR8, 0x2, UPT ;  /* 0x000000020800788c */ /* 0x000fe2000bf25270 */
[----:B------:R-:W-:Y:S02]  /*1380*/  ISETP.NE.OR P5, PT, R0, 0x2, !P5 ;  /* 0x000000020000780c */ /* 0x000fe40006fa5670 */
[----:B------:R-:W-:-:S06]  /*1390*/  LOP3.LUT R2, R77, 0x1f, RZ, 0xc0, !PT ;  /* 0x0000001f4d027812 */ /* 0x000fcc00078ec0ff */
[----:B------:R-:W-:Y:S05]  /*13a0*/  BRA.U UP1, `(.L_x_17) ;  /* 0x0000001101b47547 */ /* 0x000fea000b800000 */
[----:B------:R-:W1:Y:S01]  /*13b0*/  LDCU UR13, c[0x0][0x38c] ;  /* 0x00007180ff0d77ac */ /* 0x000e620008000800 */
[----:B------:R-:W2:Y:S01]  /*13c0*/  LDC R8, c[0x0][0x370] ;  /* 0x0000dc00ff087b82 */ /* 0x000ea20000000800 */
[----:B------:R-:W-:Y:S01]  /*13d0*/  PLOP3.LUT P1, PT, PT, PT, UP2, 0x80, 0x8 ;  /* 0x000000000008781c */ /* 0x000fe20003f2f028 */
[----:B------:R-:W-:Y:S01]  /*13e0*/  IMAD.MOV.U32 R17, RZ, RZ, 0x1 ;  /* 0x00000001ff117424 */ /* 0x000fe200078e00ff */
[----:B------:R-:W-:Y:S01]  /*13f0*/  ISETP.EQ.OR P4, PT, R2, RZ, P5 ;  /* 0x000000ff0200720c */ /* 0x000fe20002f82670 */
[----:B------:R-:W-:Y:S01]  /*1400*/  IMAD.MOV.U32 R16, RZ, RZ, RZ ;  /* 0x000000ffff107224 */ /* 0x000fe200078e00ff */
[----:B------:R-:W-:Y:S02]  /*1410*/  PLOP3.LUT P1, PT, P1, PT, PT, 0x8, 0x80 ;  /* 0x000000000080781c */ /* 0x000fe40000f2e170 */
[----:B------:R-:W-:Y:S01]  /*1420*/  CS2R R12, SRZ ;  /* 0x00000000000c7805 */ /* 0x000fe2000001ff00 */
[----:B------:R-:W-:Y:S01]  /*1430*/  IMAD.MOV.U32 R11, RZ, RZ, 0x1 ;  /* 0x00000001ff0b7424 */ /* 0x000fe200078e00ff */
[----:B------:R-:W4:Y:S01]  /*1440*/  LDC R0, c[0x0][0x374] ;  /* 0x0000dd00ff007b82 */ /* 0x000f220000000800 */
[----:B------:R-:W2:Y:S01]  /*1450*/  LDCU.64 UR22, c[0x0][0x348] ;  /* 0x00006900ff1677ac */ /* 0x000ea20008000a00 */
[----:B------:R-:W-:Y:S01]  /*1460*/  UMOV UR6, URZ ;  /* 0x000000ff00067c82 */ /* 0x000fe20008000000 */
[----:B-1----:R-:W-:-:S04]  /*1470*/  UIADD3 UR5, UPT, UPT, UR13, 0x3f, URZ ;  /* 0x0000003f0d057890 */ /* 0x002fc8000fffe0ff */
[----:B------:R-:W-:-:S04]  /*1480*/  USHF.R.S32.HI UR4, URZ, 0x1f, UR5 ;  /* 0x0000001fff047899 */ /* 0x000fc80008011405 */
[----:B------:R-:W-:-:S04]  /*1490*/  ULEA.HI UR4, UR4, UR5, URZ, 0x6 ;  /* 0x0000000504047291 */ /* 0x000fc8000f8f30ff */
[----:B------:R-:W-:Y:S02]  /*14a0*/  USHF.R.S32.HI UR15, URZ, 0x6, UR4 ;  /* 0x00000006ff0f7899 */ /* 0x000fe40008011404 */
[----:B------:R-:W-:Y:S02]  /*14b0*/  UIADD3 UR4, UPT, UPT, UR13, -0x1, URZ ;  /* 0xffffffff0d047890 */ /* 0x000fe4000fffe0ff */
[----:B------:R-:W-:Y:S02]  /*14c0*/  UISETP.LT.U32.AND UP0, UPT, UR15, 0x4, UPT ;  /* 0x000000040f00788c */ /* 0x000fe4000bf01070 */
[----:B------:R-:W-:Y:S02]  /*14d0*/  UISETP.GE.U32.AND UP1, UPT, UR4, -0x7f, UPT ;  /* 0xffffff810400788c */ /* 0x000fe4000bf26070 */
[----:B------:R-:W-:Y:S02]  /*14e0*/  USEL UR14, UR15, 0x4, UP0 ;  /* 0x000000040f0e7887 */ /* 0x000fe40008000000 */
[----:B------:R-:W-:-:S02]  /*14f0*/  UIADD3 UR13, UPT, UPT, UR13, 0x7e, URZ ;  /* 0x0000007e0d0d7890 */ /* 0x000fc4000fffe0ff */
[----:B------:R-:W-:Y:S02]  /*1500*/  UIADD3 UR5, UPT, UPT, UR14, -0x1, URZ ;  /* 0xffffffff0e057890 */ /* 0x000fe4000fffe0ff */
[----:B------:R-:W-:-:S03]  /*1510*/  UIADD3 UR7, UPT, UPT, UR15, -UR14, URZ ;  /* 0x8000000e0f077290 */ /* 0x000fc6000fffe0ff */
[----:B------:R-:W-:-:S04]  /*1520*/  @UP1 UIADD3 UR5, UPT, UPT, UR14, URZ, URZ ;  /* 0x000000ff0e051290 */ /* 0x000fc8000fffe0ff */
[----:B--2---:R-:W-:-:S12]  /*1530*/  UIADD3 UR5, UPT, UPT, UR5, 0x1, URZ ;  /* 0x0000000105057890 */ /* 0x004fd8000fffe0ff */
.L_x_35:
[----:B------:R-:W-:Y:S01]  /*1540*/  UISETP.NE.AND UP0, UPT, UR37, URZ, UPT ;  /* 0x000000ff2500728c */ /* 0x000fe2000bf05270 */
[----:B------:R-:W1:Y:S08]  /*1550*/  S2UR UR37, SR_CgaCtaId ;  /* 0x00000000002579c3 */ /* 0x000e700000008800 */
[----:B------:R-:W-:Y:S05]  /*1560*/  BRA.U UP0, `(.L_x_18) ;  /* 0x0000000100347547 */ /* 0x000fea000b800000 */
[----:B------:R-:W2:Y:S01]  /*1570*/  S2R R2, SR_CgaCtaId ;  /* 0x0000000000027919 */ /* 0x000ea20000008800 */
[----:B------:R-:W-:-:S04]  /*1580*/  MOV R3, 0x400 ;  /* 0x0000040000037802 */ /* 0x000fc80000000f00 */
[----:B--2---:R-:W-:Y:S02]  /*1590*/  LEA R2, R2, R3, 0x18 ;  /* 0x0000000302027211 */ /* 0x004fe400078ec0ff */
[----:B------:R-:W-:-:S03]  /*15a0*/  SHF.L.U32 R3, R11, 0x1f, RZ ;  /* 0x0000001f0b037819 */ /* 0x000fc600000006ff */
[----:B------:R-:W-:-:S04]  /*15b0*/  IMAD R2, R12, 0x8, R2 ;  /* 0x000000080c027824 */ /* 0x000fc800078e0202 */
[----:B------:R-:W2:Y:S02]  /*15c0*/  SYNCS.PHASECHK.TRANS64.TRYWAIT P0, [R2+URZ+0x100], R3 ;  /* 0x00010003020075a7 */ /* 0x000ea400080011ff */
[----:B--2---:R-:W-:Y:S05]  /*15d0*/  @!P0 BRA `(.L_x_19) ;  /* 0x0000006400788947 */ /* 0x004fea0003800000 */
.L_x_131:
[----:B------:R-:W-:Y:S01]  /*15e0*/  VIADD R12, R12, 0x1 ;  /* 0x000000010c0c7836 */ /* 0x000fe20000000000 */
[----:B------:R2:W-:Y:S04]  /*15f0*/  SYNCS.ARRIVE.TRANS64.A1T0 RZ, [R2+URZ+0xf0], RZ ;  /* 0x0000f0ff02ff79a7 */ /* 0x0005e800081000ff */
[----:B------:R-:W-:-:S04]  /*1600*/  ISETP.NE.AND P0, PT, R12, 0x2, PT ;  /* 0x000000020c00780c */ /* 0x000fc80003f05270 */
[----:B------:R-:W-:Y:S02]  /*1610*/  SEL R12, R12, RZ, P0 ;  /* 0x000000ff0c0c7207 */ /* 0x000fe40000000000 */
[----:B--2---:R-:W-:-:S04]  /*1620*/  SEL R2, RZ, 0x1, P0 ;  /* 0x00000001ff027807 */ /* 0x004fc80000000000 */
[----:B------:R-:W-:-:S07]  /*1630*/  LOP3.LUT R11, R11, R2, RZ, 0x3c, !PT ;  /* 0x000000020b0b7212 */ /* 0x000fce00078e3cff */
.L_x_18:
[----:B------:R-:W-:Y:S01]  /*1640*/  UMOV UR4, 0x400 ;  /* 0x0000040000047882 */ /* 0x000fe20000000000 */
[----:B------:R-:W-:Y:S01]  /*1650*/  SHF.L.U32 R2, R17, 0x1f, RZ ;  /* 0x0000001f11027819 */ /* 0x000fe200000006ff */
[----:B-1----:R-:W-:Y:S01]  /*1660*/  ULEA UR4, UR37, UR4, 0x18 ;  /* 0x0000000425047291 */ /* 0x002fe2000f8ec0ff */
[----:B------:R-:W-:Y:S01]  /*1670*/  R2UR UR35, R15 ;  /* 0x000000000f2372ca */ /* 0x000fe200000e0000 */
[----:B------:R-:W-:Y:S01]  /*1680*/  UISETP.GE.U32.AND UP0, UPT, UR13, 0x7f, UPT ;  /* 0x0000007f0d00788c */ /* 0x000fe2000bf06070 */
[----:B------:R-:W-:Y:S01]  /*1690*/  R2UR UR19, R14 ;  /* 0x000000000e1372ca */ /* 0x000fe200000e0000 */
[----:B------:R-:W-:Y:S01]  /*16a0*/  ULEA UR8, UR6, UR4, 0x3 ;  /* 0x0000000406087291 */ /* 0x000fe2000f8e18ff */
[----:B------:R-:W-:-:S08]  /*16b0*/  UMOV UR29, URZ ;  /* 0x000000ff001d7c82 */ /* 0x000fd00008000000 */
[----:B------:R1:W2:Y:S01]  /*16c0*/  SYNCS.PHASECHK.TRANS64.TRYWAIT P0, [UR8+0x20], R2 ;  /* 0x00002002ff0075a7 */ /* 0x0002a20008001108 */
[----:B------:R-:W-:Y:S02]  /*16d0*/  USHF.L.U32 UR35, UR35, 0x7, URZ ;  /* 0x0000000723237899 */ /* 0x000fe400080006ff */
[----:B------:R-:W-:Y:S01]  /*16e0*/  USHF.L.U32 UR19, UR19, 0x6, URZ ;  /* 0x0000000613137899 */ /* 0x000fe200080006ff */
[----:B------:R-:W-:Y:S11]  /*16f0*/  BRA.U !UP0, `(.L_x_20) ;  /* 0x0000000108d87547 */ /* 0x000ff6000b800000 */
[----:B------:R-:W-:Y:S01]  /*1700*/  UMOV UR21, URZ ;  /* 0x000000ff00157c82 */ /* 0x000fe20008000000 */
[----:B------:R-:W-:-:S05]  /*1710*/  UMOV UR42, UR6 ;  /* 0x00000006002a7c82 */ /* 0x000fca0008000000 */
.L_x_25:
[----:B-1----:R-:W-:Y:S01]  /*1720*/  ULEA UR33, UR42, UR4, 0x3 ;  /* 0x000000042a217291 */ /* 0x002fe2000f8e18ff */
[----:B--2---:R-:W-:Y:S01]  /*1730*/  @!P5 MOV R3, 0xc000 ;  /* 0x0000c0000003d802 */ /* 0x004fe20000000f00 */
[----:B--2---:R-:W-:Y:S10]  /*1740*/  @P0 BRA `(.L_x_21) ;  /* 0x00000000000c0947 */ /* 0x004ff40003800000 */
[----:B------:R-:W-:-:S04]  /*1750*/  SHF.L.U32 R4, R17, 0x1f, RZ ;  /* 0x0000001f11047819 */ /* 0x000fc800000006ff */
[----:B------:R-:W2:Y:S02]  /*1760*/  SYNCS.PHASECHK.TRANS64.TRYWAIT P0, [UR33+0x20], R4 ;  /* 0x00002004ff0075a7 */ /* 0x000ea40008001121 */
[----:B--2---:R-:W-:Y:S05]  /*1770*/  @!P0 BRA `(.L_x_22) ;  /* 0x0000006400248947 */ /* 0x004fea0003800000 */
.L_x_21:
[----:B------:R2:W-:Y:S01]  /*1780*/  @!P5 SYNCS.ARRIVE.TRANS64 RZ, [UR33], R3 ;  /* 0x00000003ffffd9a7 */ /* 0x0005e20008000021 */
[----:B------:R-:W-:Y:S04]  /*1790*/  BSSY.RECONVERGENT B0, `(.L_x_23) ;  /* 0x0000003000007945 */ /* 0x000fe80003800200 */
[----:B------:R-:W-:Y:S05]  /*17a0*/  @P4 BRA `(.L_x_24) ;  /* 0x0000000000044947 */ /* 0x000fea0003800000 */
[----:B------:R-:W-:Y:S05]  /*17b0*/  BPT.TRAP 0x1 ;  /* 0x000000040000795c */ /* 0x000fea0000300000 */
.L_x_24:
[----:B------:R-:W-:Y:S05]  /*17c0*/  BSYNC.RECONVERGENT B0 ;  /* 0x0000000000007941 */ /* 0x000fea0003800200 */
.L_x_23:
[----:B------:R-:W-:Y:S02]  /*17d0*/  UIADD3 UR6, UPT, UPT, UR42, 0x1, URZ ;  /* 0x000000012a067890 */ /* 0x000fe4000fffe0ff */
[----:B------:R-:W-:Y:S02]  /*17e0*/  ULEA UR24, UR42, UR4, 0xf ;  /* 0x000000042a187291 */ /* 0x000fe4000f8e78ff */
[----:B------:R-:W-:Y:S02]  /*17f0*/  UISETP.NE.AND UP0, UPT, UR6, 0x4, UPT ;  /* 0x000000040600788c */ /* 0x000fe4000bf05270 */
[----:B------:R-:W-:Y:S02]  /*1800*/  UIADD3 UR40, UP1, UPT, UR22, 0x80, URZ ;  /* 0x0000008016287890 */ /* 0x000fe4000ff3e0ff */
[----:B------:R-:W-:Y:S02]  /*1810*/  USEL UR9, URZ, 0x1, UP0 ;  /* 0x00000001ff097887 */ /* 0x000fe40008000000 */
[----:B------:R-:W-:-:S02]  /*1820*/  USEL UR6, UR6, URZ, UP0 ;  /* 0x000000ff06067287 */ /* 0x000fc40008000000 */
[----:B------:R-:W-:Y:S02]  /*1830*/  USHF.L.U32 UR34, UR21, 0x6, URZ ;  /* 0x0000000615227899 */ /* 0x000fe400080006ff */
[----:B------:R-:W-:Y:S01]  /*1840*/  ULEA UR8, UR6, UR4, 0x3 ;  /* 0x0000000406087291 */ /* 0x000fe2000f8e18ff */
[----:B------:R-:W-:Y:S01]  /*1850*/  LOP3.LUT R17, R17, UR9, RZ, 0x3c, !PT ;  /* 0x0000000911117c12 */ /* 0x000fe2000f8e3cff */
[----:B------:R-:W-:Y:S02]  /*1860*/  UIADD3 UR38, UP0, UPT, UR22, 0x180, URZ ;  /* 0x0000018016267890 */ /* 0x000fe4000ff1e0ff */
[----:B------:R-:W-:Y:S01]  /*1870*/  UIADD3.X UR41, UPT, UPT, URZ, UR23, URZ, UP1, !UPT ;  /* 0x00000017ff297290 */ /* 0x000fe20008ffe4ff */
[----:B-1----:R-:W-:Y:S01]  /*1880*/  SHF.L.U32 R2, R17, 0x1f, RZ ;  /* 0x0000001f11027819 */ /* 0x002fe200000006ff */
[----:B------:R-:W-:Y:S02]  /*1890*/  UIADD3 UR32, UPT, UPT, UR24, 0x8400, URZ ;  /* 0x0000840018207890 */ /* 0x000fe4000fffe0ff */
[----:B------:R-:W-:Y:S01]  /*18a0*/  UIADD3 UR26, UPT, UPT, UR34, 0x20, URZ ;  /* 0x00000020221a7890 */ /* 0x000fe2000fffe0ff */
[----:B------:R1:W1:Y:S01]  /*18b0*/  SYNCS.PHASECHK.TRANS64.TRYWAIT P0, [UR8+0x20], R2 ;  /* 0x00002002ff0075a7 */ /* 0x0002620008001108 */
[----:B------:R-:W-:-:S02]  /*18c0*/  ULEA UR8, UR42, UR4, 0xe ;  /* 0x000000042a087291 */ /* 0x000fc4000f8e70ff */
[----:B------:R-:W-:Y:S02]  /*18d0*/  UIADD3 UR24, UPT, UPT, UR24, 0xc400, URZ ;  /* 0x0000c40018187890 */ /* 0x000fe4000fffe0ff */
[----:B------:R-:W-:Y:S02]  /*18e0*/  UIADD3.X UR39, UPT, UPT, URZ, UR23, URZ, UP0, !UPT ;  /* 0x00000017ff277290 */ /* 0x000fe400087fe4ff */
[----:B------:R-:W-:Y:S02]  /*18f0*/  UIADD3 UR16, UPT, UPT, UR8, 0x28400, URZ ;  /* 0x0002840008107890 */ /* 0x000fe4000fffe0ff */
[----:B------:R-:W-:Y:S01]  /*1900*/  UIADD3 UR8, UPT, UPT, UR8, 0x2a400, URZ ;  /* 0x0002a40008087890 */ /* 0x000fe2000fffe0ff */
[----:B------:R-:W-:Y:S01]  /*1910*/  UMOV UR30, 0x0 ;  /* 0x00000000001e7882 */ /* 0x000fe20000000000 */
[----:B------:R-:W-:Y:S01]  /*1920*/  UMOV UR31, 0x10000000 ;  /* 0x10000000001f7882 */ /* 0x000fe20000000000 */
[----:B------:R-:W-:Y:S01]  /*1930*/  UMOV UR25, UR33 ;  /* 0x0000002100197c82 */ /* 0x000fe20008000000 */
[----:B------:R-:W-:Y:S01]  /*1940*/  UMOV UR27, UR35 ;  /* 0x00000023001b7c82 */ /* 0x000fe20008000000 */
[----:B------:R-:W-:Y:S01]  /*1950*/  UMOV UR28, UR36 ;  /* 0x00000024001c7c82 */ /* 0x000fe20008000000 */
[----:B------:R-:W-:Y:S01]  /*1960*/  UMOV UR17, UR33 ;  /* 0x0000002100117c82 */ /* 0x000fe20008000000 */
[----:B------:R-:W-:Y:S01]  /*1970*/  UMOV UR20, UR36 ;  /* 0x0000002400147c82 */ /* 0x000fe20008000000 */
[----:B------:R-:W-:Y:S01]  /*1980*/  UMOV UR18, UR34 ;  /* 0x0000002200127c82 */ /* 0x000fe20008000000 */
[----:B------:R1:W-:Y:S01]  /*1990*/  UTMALDG.3D [UR32], [UR40], desc[UR30] ;  /* 0x00001e20280075b4 */ /* 0x0003e20008011000 */
[----:B------:R-:W-:Y:S01]  /*19a0*/  UMOV UR11, UR19 ;  /* 0x00000013000b7c82 */ /* 0x000fe20008000000 */
[----:B------:R-:W-:Y:S01]  /*19b0*/  UMOV UR12, UR36 ;  /* 0x00000024000c7c82 */ /* 0x000fe20008000000 */
[----:B------:R-:W-:Y:S01]  /*19c0*/  UMOV UR9, UR33 ;  /* 0x0000002100097c82 */ /* 0x000fe20008000000 */
[----:B------:R-:W-:Y:S01]  /*19d0*/  UMOV UR10, UR26 ;  /* 0x0000001a000a7c82 */ /* 0x000fe20008000000 */
[----:B------:R-:W-:Y:S01]  /*19e0*/  UIADD3 UR21, UPT, UPT, UR21, 0x1, URZ ;  /* 0x0000000115157890 */ /* 0x000fe2000fffe0ff */
[----:B------:R-:W-:Y:S01]  /*19f0*/  UMOV UR29, UR5 ;  /* 0x00000005001d7c82 */ /* 0x000fe20008000000 */
[----:B------:R1:W-:Y:S02]  /*1a00*/  UTMALDG.3D [UR24], [UR40], desc[UR30] ;  /* 0x00001e18280075b4 */ /* 0x0003e40008011000 */
[----:B------:R-:W-:Y:S01]  /*1a10*/  UISETP.NE.AND UP0, UPT, UR21, UR5, UPT ;  /* 0x000000051500728c */ /* 0x000fe2000bf05270 */
[----:B------:R-:W-:Y:S01]  /*1a20*/  UMOV UR42, UR6 ;  /* 0x00000006002a7c82 */ /* 0x000fe20008000000 */
[----:B------:R1:W-:Y:S01]  /*1a30*/  UTMALDG.3D [UR16], [UR38], desc[UR30] ;  /* 0x00001e10260075b4 */ /* 0x0003e20008011000 */
[----:B------:R1:W-:Y:S06]  /*1a40*/  UTMALDG.3D [UR8], [UR38], desc[UR30] ;  /* 0x00001e08260075b4 */ /* 0x0003ec0008011000 */
[----:B------:R-:W-:Y:S05]  /*1a50*/  BRA.U UP0, `(.L_x_25) ;  /* 0xfffffffd00307547 */ /* 0x000fea000b83ffff */
.L_x_20:
[----:B-1----:R-:W-:Y:S01]  /*1a60*/  ULEA UR8, UR6, UR4, 0x3 ;  /* 0x0000000406087291 */ /* 0x002fe2000f8e18ff */
[----:B------:R-:W-:Y:S01]  /*1a70*/  SHF.L.U32 R2, R17, 0x1f, RZ ;  /* 0x0000001f11027819 */ /* 0x000fe200000006ff */
[----:B------:R-:W-:Y:S01]  /*1a80*/  @!P1 SYNCS.ARRIVE.TRANS64.A1T0 RZ, [UR4+0x88], RZ ;  /* 0x000088ffffff99a7 */ /* 0x000fe20008100004 */
[----:B------:R-:W-:-:S06]  /*1a90*/  UISETP.GT.AND UP0, UPT, UR15, UR14, UPT ;  /* 0x0000000e0f00728c */ /* 0x000fcc000bf04270 */
[----:B--2---:R1:W2:Y:S03]  /*1aa0*/  SYNCS.PHASECHK.TRANS64.TRYWAIT P0, [UR8+0x20], R2 ;  /* 0x00002002ff0075a7 */ /* 0x0042a60008001108 */
[----:B------:R-:W-:Y:S05]  /*1ab0*/  BRA.U !UP0, `(.L_x_26) ;  /* 0x0000000108d47547 */ /* 0x000fea000b800000 */
[----:B------:R-:W-:Y:S01]  /*1ac0*/  UIADD3 UR21, UPT, UPT, UR7, UR29, URZ ;  /* 0x0000001d07157290 */ /* 0x000fe2000fffe0ff */
[----:B------:R-:W-:-:S11]  /*1ad0*/  UMOV UR42, UR6 ;  /* 0x00000006002a7c82 */ /* 0x000fd60008000000 */
.L_x_31:
[----:B-1----:R-:W-:Y:S01]  /*1ae0*/  ULEA UR33, UR42, UR4, 0x3 ;  /* 0x000000042a217291 */ /* 0x002fe2000f8e18ff */
[----:B--2---:R-:W-:Y:S01]  /*1af0*/  @!P5 MOV R3, 0xc000 ;  /* 0x0000c0000003d802 */ /* 0x004fe20000000f00 */
[----:B--2---:R-:W-:Y:S10]  /*1b00*/  @P0 BRA `(.L_x_27) ;  /* 0x00000000000c0947 */ /* 0x004ff40003800000 */
[----:B------:R-:W-:-:S04]  /*1b10*/  SHF.L.U32 R4, R17, 0x1f, RZ ;  /* 0x0000001f11047819 */ /* 0x000fc800000006ff */
[----:B------:R-:W2:Y:S02]  /*1b20*/  SYNCS.PHASECHK.TRANS64.TRYWAIT P0, [UR33+0x20], R4 ;  /* 0x00002004ff0075a7 */ /* 0x000ea40008001121 */
[----:B--2---:R-:W-:Y:S05]  /*1b30*/  @!P0 BRA `(.L_x_28) ;  /* 0x00000060004c8947 */ /* 0x004fea0003800000 */
.L_x_27:
[----:B------:R2:W-:Y:S01]  /*1b40*/  @!P5 SYNCS.ARRIVE.TRANS64 RZ, [UR33], R3 ;  /* 0x00000003ffffd9a7 */ /* 0x0005e20008000021 */
[----:B------:R-:W-:Y:S04]  /*1b50*/  BSSY.RECONVERGENT B0, `(.L_x_29) ;  /* 0x0000003000007945 */ /* 0x000fe80003800200 */
[----:B------:R-:W-:Y:S05]  /*1b60*/  @P4 BRA `(.L_x_30) ;  /* 0x0000000000044947 */ /* 0x000fea0003800000 */
[----:B------:R-:W-:Y:S05]  /*1b70*/  BPT.TRAP 0x1 ;  /* 0x000000040000795c */ /* 0x000fea0000300000 */
.L_x_30:
[----:B------:R-:W-:Y:S05]  /*1b80*/  BSYNC.RECONVERGENT B0 ;  /* 0x0000000000007941 */ /* 0x000fea0003800200 */
.L_x_29:
        /* <DEDUP_REMOVED lines=32> */
[----:B------:R-:W-:Y:S01]  /*1d90*/  UMOV UR10, UR26 ;  /* 0x0000001a000a7c82 */ /* 0x000fe20008000000 */
[----:B------:R-:W-:Y:S01]  /*1da0*/  UIADD3 UR29, UPT, UPT, UR29, 0x1, URZ ;  /* 0x000000011d1d7890 */ /* 0x000fe2000fffe0ff */
[----:B------:R1:W-:Y:S01]  /*1db0*/  UTMALDG.3D [UR24], [UR40], desc[UR30] ;  /* 0x00001e18280075b4 */ /* 0x0003e20008011000 */
[----:B------:R-:W-:-:S02]  /*1dc0*/  UMOV UR42, UR6 ;  /* 0x00000006002a7c82 */ /* 0x000fc40008000000 */
[----:B------:R-:W-:Y:S01]  /*1dd0*/  UISETP.NE.AND UP0, UPT, UR29, UR21, UPT ;  /* 0x000000151d00728c */ /* 0x000fe2000bf05270 */
[----:B------:R1:W-:Y:S01]  /*1de0*/  UTMALDG.3D [UR16], [UR38], desc[UR30] ;  /* 0x00001e10260075b4 */ /* 0x0003e20008011000 */
[----:B------:R1:W-:Y:S07]  /*1df0*/  UTMALDG.3D [UR8], [UR38], desc[UR30] ;  /* 0x00001e08260075b4 */ /* 0x0003ee0008011000 */
[----:B------:R-:W-:Y:S05]  /*1e00*/  BRA.U UP0, `(.L_x_31) ;  /* 0xfffffffd00347547 */ /* 0x000fea000b83ffff */
.L_x_26:
[C---:B-1----:R-:W-:Y:S01]  /*1e10*/  LEA R2, R16.reuse, UR4, 0x3 ;  /* 0x0000000410027c11 */ /* 0x042fe2000f8e18ff */
[----:B------:R-:W-:Y:S01]  /*1e20*/  NOP ;  /* 0x0000000000007918 */ /* 0x000fe20000000000 */
[----:B--2---:R-:W-:Y:S02]  /*1e30*/  SHF.L.U32 R3, R13, 0x1f, RZ ;  /* 0x0000001f0d037819 */ /* 0x004fe400000006ff */
[----:B------:R-:W-:Y:S02]  /*1e40*/  LEA R4, R16, UR4, 0x4 ;  /* 0x0000000410047c11 */ /* 0x000fe4000f8e20ff */
[----:B------:R-:W1:Y:S02]  /*1e50*/  SYNCS.PHASECHK.TRANS64.TRYWAIT P0, [R2+URZ+0x90], R3 ;  /* 0x00009003020075a7 */ /* 0x000e6400080011ff */
[----:B-1----:R-:W-:Y:S05]  /*1e60*/  @!P0 BRA `(.L_x_32) ;  /* 0x0000005c00988947 */ /* 0x002fea0003800000 */
.L_x_134:
[----:B------:R-:W2:Y:S01]  /*1e70*/  LDS.128 R4, [R4+0x120] ;  /* 0x0001200004047984 */ /* 0x000ea20000000c00 */
[----:B---3--:R-:W-:Y:S01]  /*1e80*/  ISETP.GE.AND P0, PT, R26, 0x1, PT ;  /* 0x000000011a00780c */ /* 0x008fe20003f06270 */
[----:B-1----:R-:W-:Y:S01]  /*1e90*/  VIADD R2, R2, 0xa0 ;  /* 0x000000a002027836 */ /* 0x002fe20000000000 */
[----:B------:R-:W-:Y:S01]  /*1ea0*/  @!PT LDS RZ, [RZ] ;  /* 0x00000000fffff984 */ /* 0x000fe20000000800 */
[----:B------:R-:W-:Y:S01]  /*1eb0*/  @!PT LDS RZ, [RZ] ;  /* 0x00000000fffff984 */ /* 0x000fe20000000800 */
[----:B------:R-:W-:Y:S01]  /*1ec0*/  @!PT LDS RZ, [RZ] ;  /* 0x00000000fffff984 */ /* 0x000fe20000000800 */
[----:B------:R-:W-:Y:S01]  /*1ed0*/  @!PT LDS RZ, [RZ] ;  /* 0x00000000fffff984 */ /* 0x000fe20000000800 */
[----:B------:R1:W-:Y:S06]  /*1ee0*/  MEMBAR.ALL.CTA ;  /* 0x0000000000007992 */ /* 0x0003ec0000008000 */
[----:B-1----:R-:W1:Y:S01]  /*1ef0*/  FENCE.VIEW.ASYNC.S ;  /* 0x00000000000073c6 */ /* 0x002e620000000000 */
[----:B------:R-:W-:-:S04]  /*1f00*/  PRMT R2, RZ, 0x654, R2 ;  /* 0x00000654ff027816 */ /* 0x000fc80000000002 */
[----:B-1----:R1:W-:Y:S01]  /*1f10*/  SYNCS.ARRIVE.TRANS64.RED.A1T0 RZ, [R2+URZ], RZ ;  /* 0x000000ff02ff79a7 */ /* 0x0023e200081004ff */
[----:B--2---:R-:W-:-:S13]  /*1f20*/  LOP3.LUT P2, RZ, R6, 0x1, RZ, 0xc0, !PT ;  /* 0x0000000106ff7812 */ /* 0x004fda000784c0ff */
[----:B------:R-:W-:Y:S01]  /*1f30*/  @P2 SHF.R.U32.HI R3, RZ, 0x10, R5 ;  /* 0x00000010ff032819 */ /* 0x000fe20000011605 */
[----:B------:R-:W-:Y:S01]  /*1f40*/  VOTEU.ANY UP0, P2 ;  /* 0x0000000000ff7886 */ /* 0x000fe20001000100 */
[----:B------:R-:W-:Y:S02]  /*1f50*/  @P2 MOV R10, R4 ;  /* 0x00000004000a2202 */ /* 0x000fe40000000f00 */
[----:B------:R-:W-:Y:S02]  /*1f60*/  @P2 R2UR.BROADCAST UR8, R3 ;  /* 0x00000000030822ca */ /* 0x000fe400008e0000 */
[----:B------:R-:W-:-:S11]  /*1f70*/  @P2 LOP3.LUT R9, R5, 0xffff, RZ, 0xc0, !PT ;  /* 0x0000ffff05092812 */ /* 0x000fd600078ec0ff */
[----:B------:R-:W-:Y:S01]  /*1f80*/  @UP0 UMOV UR36, UR8 ;  /* 0x0000000800240c82 */ /* 0x000fe20008000000 */
[----:B-1----:R-:W-:Y:S05]  /*1f90*/  @!P0 BRA `(.L_x_33) ;  /* 0x0000000000b88947 */ /* 0x002fea0003800000 */
[----:B------:R-:W4:Y:S01]  /*1fa0*/  LDC.64 R4, c[0x0][0xb18] ;  /* 0x0002c600ff047b82 */ /* 0x000f220000000a00 */
[----:B------:R-:W-:-:S07]  /*1fb0*/  ISETP.NE.AND P3, PT, R26, 0x1, PT ;  /* 0x000000011a00780c */ /* 0x000fce0003f65270 */
[----:B------:R-:W1:Y:S08]  /*1fc0*/  LDC.64 R6, c[0x0][0xb10] ;  /* 0x0002c400ff067b82 */ /* 0x000e700000000a00 */
[----:B------:R-:W2:Y:S08]  /*1fd0*/  LDC R14, c[0x0][0xb20] ;  /* 0x0002c800ff0e7b82 */ /* 0x000eb00000000800 */
[----:B------:R-:W3:Y:S01]  /*1fe0*/  LDC R15, c[0x0][0xb0c] ;  /* 0x0002c300ff0f7b82 */ /* 0x000ee20000000800 */
[----:B----4-:R-:W-:Y:S01]  /*1ff0*/  IMAD.HI.U32 R19, R0, R5, RZ ;  /* 0x0000000500137227 */ /* 0x010fe200078e00ff */
[----:B------:R-:W-:-:S03]  /*2000*/  ISETP.NE.AND P0, PT, R4, 0x1, PT ;  /* 0x000000010400780c */ /* 0x000fc60003f05270 */
[----:B------:R-:W-:-:S03]  /*2010*/  IMAD.HI.U32 R5, R9, R5, RZ ;  /* 0x0000000509057227 */ /* 0x000fc600078e00ff */
[----:B------:R-:W4:Y:S01]  /*2020*/  LDC.64 R2, c[0x0][0xb28] ;  /* 0x0002ca00ff027b82 */ /* 0x000f220000000a00 */
[----:B-1----:R-:W-:-:S04]  /*2030*/  IMAD.HI.U32 R20, R8, R6, RZ ;  /* 0x0000000608147227 */ /* 0x002fc800078e00ff */
[----:B------:R-:W-:Y:S01]  /*2040*/  IMAD.HI.U32 R21, R10, R6, RZ ;  /* 0x000000060a157227 */ /* 0x000fe200078e00ff */
[----:B------:R-:W-:Y:S02]  /*2050*/  SHF.R.U32.HI R20, RZ, R7, R20 ;  /* 0x00000007ff147219 */ /* 0x000fe40000011614 */
[-C--:B--2---:R-:W-:Y:S02]  /*2060*/  SHF.R.U32.HI R19, RZ, R14.reuse, R19 ;  /* 0x0000000eff137219 */ /* 0x084fe40000011613 */
[----:B------:R-:W-:Y:S02]  /*2070*/  SHF.R.U32.HI R5, RZ, R14, R5 ;  /* 0x0000000eff057219 */ /* 0x000fe40000011605 */
[----:B------:R-:W-:Y:S02]  /*2080*/  SEL R19, R0, R19, !P0 ;  /* 0x0000001300137207 */ /* 0x000fe40004000000 */
[----:B------:R-:W-:Y:S02]  /*2090*/  SHF.R.U32.HI R21, RZ, R7, R21 ;  /* 0x00000007ff157219 */ /* 0x000fe40000011615 */
[----:B---3--:R-:W-:-:S02]  /*20a0*/  ISETP.NE.AND P1, PT, R15, 0x1, PT ;  /* 0x000000010f00780c */ /* 0x008fc40003f25270 */
[----:B------:R-:W-:Y:S02]  /*20b0*/  SEL R5, R9, R5, !P0 ;  /* 0x0000000509057207 */ /* 0x000fe40004000000 */
[----:B------:R-:W-:Y:S02]  /*20c0*/  SEL R20, R8, R20, !P1 ;  /* 0x0000001408147207 */ /* 0x000fe40004800000 */
[----:B------:R-:W-:Y:S01]  /*20d0*/  SEL R21, R10, R21, !P1 ;  /* 0x000000150a157207 */ /* 0x000fe20004800000 */
[----:B----4-:R-:W-:-:S04]  /*20e0*/  IMAD.HI.U32 R18, R19, R2, RZ ;  /* 0x0000000213127227 */ /* 0x010fc800078e00ff */
        /* <DEDUP_REMOVED lines=10> */
[----:B------:R-:W-:-:S04]  /*2190*/  @!P0 IMAD.HI.U32 R7, R21, R2, RZ ;  /* 0x0000000215078227 */ /* 0x000fc800078e00ff */
[----:B------:R-:W-:Y:S01]  /*21a0*/  IMAD.MOV R2, RZ, RZ, -R6 ;  /* 0x000000ffff027224 */ /* 0x000fe200078e0a06 */
[----:B------:R-:W-:Y:S02]  /*21b0*/  @!P0 SHF.R.U32.HI R3, RZ, R3, R7 ;  /* 0x00000003ff038219 */ /* 0x000fe40000011607 */
[----:B------:R-:W-:Y:S01]  /*21c0*/  IADD3 R7, PT, PT, -R5, RZ, RZ ;  /* 0x000000ff05077210 */ /* 0x000fe20007ffe1ff */
[----:B------:R-:W-:Y:S01]  /*21d0*/  IMAD R2, R26, R2, R5 ;  /* 0x000000021a027224 */ /* 0x000fe200078e0205 */
        /* <DEDUP_REMOVED lines=10> */
.L_x_33:
[----:B------:R-:W1:Y:S02]  /*2280*/  LDCU UR8, c[0x0][0xb30] ;  /* 0x00016600ff0877ac */ /* 0x000e640008000800 */
[----:B-1----:R-:W-:-:S09]  /*2290*/  UISETP.NE.AND UP0, UPT, UR8, 0x1, UPT ;  /* 0x000000010800788c */ /* 0x002fd2000bf05270 */
[----:B------:R-:W-:Y:S05]  /*22a0*/  BRA.U UP0, `(.L_x_34) ;  /* 0x0000000100407547 */ /* 0x000fea000b800000 */
[----:B------:R-:W1:Y:S08]  /*22b0*/  LDC.64 R4, c[0x0][0xb10] ;  /* 0x0002c400ff047b82 */ /* 0x000e700000000a00 */
[----:B------:R-:W2:Y:S08]  /*22c0*/  LDC.64 R2, c[0x0][0xb18] ;  /* 0x0002c600ff027b82 */ /* 0x000eb00000000a00 */
[----:B------:R-:W3:Y:S08]  /*22d0*/  LDC R6, c[0x0][0xb20] ;  /* 0x0002c800ff067b82 */ /* 0x000ef00000000800 */
[----:B------:R-:W4:Y:S01]  /*22e0*/  LDC R7, c[0x0][0xb0c] ;  /* 0x0002c300ff077b82 */ /* 0x000f220000000800 */
[----:B-1----:R-:W-:-:S05]  /*22f0*/  IMAD.HI.U32 R4, R10, R4, RZ ;  /* 0x000000040a047227 */ /* 0x002fca00078e00ff */
[----:B------:R-:W-:Y:S01]  /*2300*/  SHF.R.U32.HI R4, RZ, R5, R4 ;  /* 0x00000005ff047219 */ /* 0x000fe20000011604 */
[----:B--2---:R-:W-:Y:S01]  /*2310*/  IMAD.HI.U32 R3, R9, R3, RZ ;  /* 0x0000000309037227 */ /* 0x004fe200078e00ff */
[----:B------:R-:W-:-:S04]  /*2320*/  ISETP.NE.AND P0, PT, R2, 0x1, PT ;  /* 0x000000010200780c */ /* 0x000fc80003f05270 */
[----:B---3--:R-:W-:-:S04]  /*2330*/  SHF.R.U32.HI R3, RZ, R6, R3 ;  /* 0x00000006ff037219 */ /* 0x008fc80000011603 */
[----:B------:R-:W-:Y:S02]  /*2340*/  SEL R3, R9, R3, !P0 ;  /* 0x0000000309037207 */ /* 0x000fe40004000000 */
[----:B----4-:R-:W-:-:S04]  /*2350*/  ISETP.NE.AND P1, PT, R7, 0x1, PT ;  /* 0x000000010700780c */ /* 0x010fc80003f25270 */
[----:B------:R-:W-:-:S05]  /*2360*/  SEL R4, R10, R4, !P1 ;  /* 0x000000040a047207 */ /* 0x000fca0004800000 */
[----:B------:R-:W-:Y:S02]  /*2370*/  IMAD.IADD R5, R3, 0x1, -R4 ;  /* 0x0000000103057824 */ /* 0x000fe400078e0a04 */
[----:B------:R-:W-:Y:S02]  /*2380*/  IMAD.IADD R3, R4, 0x1, -R3 ;  /* 0x0000000104037824 */ /* 0x000fe400078e0a03 */
[----:B------:R-:W-:Y:S02]  /*2390*/  IMAD R10, R5, R7, R10 ;  /* 0x00000007050a7224 */ /* 0x000fe400078e020a */
[----:B------:R-:W-:-:S07]  /*23a0*/  IMAD R9, R3, R2, R9 ;  /* 0x0000000203097224 */ /* 0x000fce00078e0209 */
.L_x_34:
[----:B------:R-:W-:Y:S01]  /*23b0*/  VIADD R16, R16, 0x1 ;  /* 0x0000000110107836 */ /* 0x000fe20000000000 */
[----:B------:R-:W-:Y:S01]  /*23c0*/  PLOP3.LUT P1, PT, PT, PT, PT, 0x80, 0x8 ;  /* 0x000000000008781c */ /* 0x000fe20003f2f070 */
[----:B------:R-:W-:Y:S02]  /*23d0*/  IMAD.IADD R15, R10, 0x1, R63 ;  /* 0x000000010a0f7824 */ /* 0x000fe400078e023f */
[----:B------:R-:W-:Y:S01]  /*23e0*/  IMAD.IADD R14, R9, 0x1, R62 ;  /* 0x00000001090e7824 */ /* 0x000fe200078e023e */
[----:B------:R-:W-:-:S04]  /*23f0*/  ISETP.NE.AND P0, PT, R16, 0x2, PT ;  /* 0x000000021000780c */ /* 0x000fc80003f05270 */
[----:B------:R-:W-:Y:S02]  /*2400*/  SEL R2, RZ, 0x1, P0 ;  /* 0x00000001ff027807 */ /* 0x000fe40000000000 */
[----:B------:R-:W-:Y:S02]  /*2410*/  SEL R16, R16, RZ, P0 ;  /* 0x000000ff10107207 */ /* 0x000fe40000000000 */
[----:B------:R-:W-:Y:S01]  /*2420*/  LOP3.LUT R13, R13, R2, RZ, 0x3c, !PT ;  /* 0x000000020d0d7212 */ /* 0x000fe200078e3cff */
[----:B------:R-:W-:Y:S06]  /*2430*/  @P2 BRA `(.L_x_35) ;  /* 0xfffffff000402947 */ /* 0x000fec000383ffff */
[----:B------:R-:W-:Y:S01]  /*2440*/  UIADD3 UR4, UPT, UPT, UR4, 0x20, URZ ;  /* 0x0000002004047890 */ /* 0x000fe2000fffe0ff */
[----:B------:R-:W-:-:S03]  /*2450*/  SHF.L.U32 R2, R17, 0x1f, RZ ;  /* 0x0000001f11027819 */ /* 0x000fc600000006ff */
[----:B------:R-:W-:-:S09]  /*2460*/  ULEA UR5, UR6, UR4, 0x3 ;  /* 0x0000000406057291 */ /* 0x000fd2000f8e18ff */
[----:B------:R-:W1:Y:S02]  /*2470*/  SYNCS.PHASECHK.TRANS64.TRYWAIT P0, [UR5], R2 ;  /* 0x00000002ff0075a7 */ /* 0x000e640008001105 */
[----:B-1----:R-:W-:Y:S05]  /*2480*/  @!P0 BRA `(.L_x_36) ;  /* 0x0000005800248947 */ /* 0x002fea0003800000 */
.L_x_136:
[----:B------:R-:W-:-:S04]  /*2490*/  UIADD3 UR6, UPT, UPT, UR6, 0x1, URZ ;  /* 0x0000000106067890 */ /* 0x000fc8000fffe0ff */
[----:B------:R-:W-:-:S04]  /*24a0*/  UISETP.NE.AND UP0, UPT, UR6, 0x4, UPT ;  /* 0x000000040600788c */ /* 0x000fc8000bf05270 */
[----:B------:R-:W-:Y:S02]  /*24b0*/  USEL UR7, URZ, 0x1, UP0 ;  /* 0x00000001ff077887 */ /* 0x000fe40008000000 */
[----:B------:R-:W-:-:S04]  /*24c0*/  USEL UR6, UR6, URZ, UP0 ;  /* 0x000000ff06067287 */ /* 0x000fc80008000000 */
[----:B------:R-:W-:Y:S01]  /*24d0*/  ULEA UR5, UR6, UR4, 0x3 ;  /* 0x0000000406057291 */ /* 0x000fe2000f8e18ff */
[----:B-1----:R-:W-:-:S04]  /*24e0*/  LOP3.LUT R2, R17, UR7, RZ, 0x3c, !PT ;  /* 0x0000000711027c12 */ /* 0x002fc8000f8e3cff */
[----:B------:R-:W-:-:S04]  /*24f0*/  SHF.L.U32 R3, R2, 0x1f, RZ ;  /* 0x0000001f02037819 */ /* 0x000fc800000006ff */
[----:B------:R-:W1:Y:S02]  /*2500*/  SYNCS.PHASECHK.TRANS64.TRYWAIT P0, [UR5], R3 ;  /* 0x00000003ff0075a7 */ /* 0x000e640008001105 */
[----:B-1----:R-:W-:Y:S05]  /*2510*/  @!P0 BRA `(.L_x_37) ;  /* 0x0000005800188947 */ /* 0x002fea0003800000 */
.L_x_138:
[----:B------:R-:W-:-:S04]  /*2520*/  UIADD3 UR6, UPT, UPT, UR6, 0x1, URZ ;  /* 0x0000000106067890 */ /* 0x000fc8000fffe0ff */
[----:B------:R-:W-:-:S04]  /*2530*/  UISETP.NE.AND UP0, UPT, UR6, 0x4, UPT ;  /* 0x000000040600788c */ /* 0x000fc8000bf05270 */
[----:B------:R-:W-:Y:S02]  /*2540*/  USEL UR7, URZ, 0x1, UP0 ;  /* 0x00000001ff077887 */ /* 0x000fe40008000000 */
[----:B------:R-:W-:-:S04]  /*2550*/  USEL UR6, UR6, URZ, UP0 ;  /* 0x000000ff06067287 */ /* 0x000fc80008000000 */
[----:B------:R-:W-:Y:S01]  /*2560*/  ULEA UR5, UR6, UR4, 0x3 ;  /* 0x0000000406057291 */ /* 0x000fe2000f8e18ff */
[----:B------:R-:W-:-:S04]  /*2570*/  LOP3.LUT R2, R2, UR7, RZ, 0x3c, !PT ;  /* 0x0000000702027c12 */ /* 0x000fc8000f8e3cff */
[----:B-1----:R-:W-:-:S04]  /*2580*/  SHF.L.U32 R3, R2, 0x1f, RZ ;  /* 0x0000001f02037819 */ /* 0x002fc800000006ff */
[----:B------:R-:W1:Y:S02]  /*2590*/  SYNCS.PHASECHK.TRANS64.TRYWAIT P0, [UR5], R3 ;  /* 0x00000003ff0075a7 */ /* 0x000e640008001105 */
[----:B-1----:R-:W-:Y:S05]  /*25a0*/  @!P0 BRA `(.L_x_38) ;  /* 0x00000058000c8947 */ /* 0x002fea0003800000 */
.L_x_140:
[----:B------:R-:W-:-:S04]  /*25b0*/  UIADD3 UR6, UPT, UPT, UR6, 0x1, URZ ;  /* 0x0000000106067890 */ /* 0x000fc8000fffe0ff */
[----:B------:R-:W-:-:S04]  /*25c0*/  UISETP.NE.AND UP0, UPT, UR6, 0x4, UPT ;  /* 0x000000040600788c */ /* 0x000fc8000bf05270 */
[----:B------:R-:W-:Y:S02]  /*25d0*/  USEL UR5, URZ, 0x1, UP0 ;  /* 0x00000001ff057887 */ /* 0x000fe40008000000 */
[----:B------:R-:W-:-:S04]  /*25e0*/  USEL UR6, UR6, URZ, UP0 ;  /* 0x000000ff06067287 */ /* 0x000fc80008000000 */
[----:B------:R-:W-:Y:S01]  /*25f0*/  ULEA UR6, UR6, UR4, 0x3 ;  /* 0x0000000406067291 */ /* 0x000fe2000f8e18ff */
[----:B------:R-:W-:-:S04]  /*2600*/  LOP3.LUT R2, R2, UR5, RZ, 0x3c, !PT ;  /* 0x0000000502027c12 */ /* 0x000fc8000f8e3cff */
[----:B------:R-:W-:Y:S01]  /*2610*/  SHF.L.U32 R2, R2, 0x1f, RZ ;  /* 0x0000001f02027819 */ /* 0x000fe200000006ff */
[----:B-1--4-:R-:W-:-:S07]  /*2620*/  IMAD.U32 R0, RZ, RZ, UR6 ;  /* 0x00000006ff007e24 */ /* 0x012fce000f8e00ff */
.L_x_39:
[----:B-1----:R1:W2:Y:S02]  /*2630*/  SYNCS.PHASECHK.TRANS64.TRYWAIT P0, [R0+URZ], R2 ;  /* 0x00000002000075a7 */ /* 0x0022a400080011ff */
[----:B--2---:R-:W-:Y:S05]  /*2640*/  @!P0 NANOSLEEP.SYNCS 0x989680 ;  /* 0x009896800000895d */ /* 0x004fea0003900000 */
[----:B------:R-:W2:Y:S02]  /*2650*/  @!P0 SYNCS.PHASECHK.TRANS64 P0, [R0+URZ], R2 ;  /* 0x00000002000085a7 */ /* 0x000ea400080010ff */
[----:B--2---:R-:W-:Y:S05]  /*2660*/  @P0 EXIT ;  /* 0x000000000000094d */ /* 0x004fea0003800000 */
[----:B------:R-:W-:Y:S05]  /*2670*/  BRA `(.L_x_39) ;  /* 0xfffffffc00ec7947 */ /* 0x000fea000383ffff */
.L_x_17:
[----:B------:R-:W-:-:S04]  /*2680*/  UISETP.NE.AND UP1, UPT, UR37, URZ, UPT ;  /* 0x000000ff2500728c */ /* 0x000fc8000bf25270 */
[----:B------:R-:W-:-:S09]  /*2690*/  UISETP.NE.OR UP1, UPT, UR8, 0x1, UP1 ;  /* 0x000000010800788c */ /* 0x000fd20008f25670 */
[----:B------:R-:W-:Y:S05]  /*26a0*/  BRA.U UP1, `(.L_x_40) ;  /* 0x0000000501487547 */ /* 0x000fea000b800000 */
[----:B------:R-:W-:Y:S01]  /*26b0*/  ISETP.NE.AND P2, PT, R2, RZ, PT ;  /* 0x000000ff0200720c */ /* 0x000fe20003f45270 */
[----:B------:R-:W-:Y:S01]  /*26c0*/  IMAD.MOV.U32 R12, RZ, RZ, 0x1 ;  /* 0x00000001ff0c7424 */ /* 0x000fe200078e00ff */
[----:B------:R-:W-:Y:S02]  /*26d0*/  CS2R R10, SRZ ;  /* 0x00000000000a7805 */ /* 0x000fe4000001ff00 */
[----:B------:R-:W-:Y:S01]  /*26e0*/  CS2R R8, SRZ ;  /* 0x0000000000087805 */ /* 0x000fe2000001ff00 */
[----:B------:R-:W-:Y:S01]  /*26f0*/  UMOV UR4, 0x400 ;  /* 0x0000040000047882 */ /* 0x000fe20000000000 */
[----:B------:R-:W-:Y:S01]  /*2700*/  UMOV UR6, URZ ;  /* 0x000000ff00067c82 */ /* 0x000fe20008000000 */
[----:B------:R-:W-:-:S12]  /*2710*/  ULEA UR37, UR37, UR4, 0x18 ;  /* 0x0000000425257291 */ /* 0x000fd8000f8ec0ff */
.L_x_44:
[----:B------:R-:W-:Y:S02]  /*2720*/  LEA R0, R8, UR37, 0x3 ;  /* 0x0000002508007c11 */ /* 0x000fe4000f8e18ff */
[----:B------:R-:W-:-:S03]  /*2730*/  SHF.L.U32 R4, R9, 0x1f, RZ ;  /* 0x0000001f09047819 */ /* 0x000fc600000006ff */
[----:B------:R-:W-:Y:S01]  /*2740*/  VIADD R5, R0, 0x100 ;  /* 0x0000010000057836 */ /* 0x000fe20000000000 */
[----:B------:R-:W1:Y:S02]  /*2750*/  SYNCS.PHASECHK.TRANS64.TRYWAIT P0, [R0+URZ+0xf0], R4 ;  /* 0x0000f004000075a7 */ /* 0x000e6400080011ff */
[----:B-1----:R-:W-:Y:S05]  /*2760*/  @!P0 BRA `(.L_x_41) ;  /* 0x0000005400b48947 */ /* 0x002fea0003800000 */
.L_x_141:
[----:B------:R-:W-:Y:S01]  /*2770*/  ULEA UR5, UR6, UR37, 0x3 ;  /* 0x0000002506057291 */ /* 0x000fe2000f8e18ff */
[----:B-1----:R-:W-:Y:S01]  /*2780*/  PRMT R0, RZ, 0x654, R5 ;  /* 0x00000654ff007816 */ /* 0x002fe20000000005 */
[----:B------:R-:W-:Y:S01]  /*2790*/  @!P2 IMAD.MOV.U32 R4, RZ, RZ, 0x10 ;  /* 0x00000010ff04a424 */ /* 0x000fe200078e00ff */
[----:B------:R-:W-:Y:S01]  /*27a0*/  SHF.L.U32 R5, R12, 0x1f, RZ ;  /* 0x0000001f0c057819 */ /* 0x000fe200000006ff */
[----:B------:R-:W-:Y:S01]  /*27b0*/  UIADD3 UR4, UPT, UPT, UR5, 0x90, URZ ;  /* 0x0000009005047890 */ /* 0x000fe2000fffe0ff */
[----:B------:R1:W-:Y:S05]  /*27c0*/  SYNCS.ARRIVE.TRANS64.RED.A1T0 RZ, [R0+URZ], RZ ;  /* 0x000000ff00ff79a7 */ /* 0x0003ea00081004ff */
[----:B------:R-:W-:Y:S01]  /*27d0*/  IMAD.U32 R6, RZ, RZ, UR4 ;  /* 0x00000004ff067e24 */ /* 0x000fe2000f8e00ff */
[----:B------:R-:W2:Y:S04]  /*27e0*/  SYNCS.PHASECHK.TRANS64.TRYWAIT P0, [UR5+0xa0], R5 ;  /* 0x0000a005ff0075a7 */ /* 0x000ea80008001105 */
[----:B------:R-:W-:Y:S01]  /*27f0*/  PRMT R6, R2, 0x654, R6 ;  /* 0x0000065402067816 */ /* 0x000fe20000000006 */
[----:B-12---:R-:W-:Y:S06]  /*2800*/  @!P0 BRA `(.L_x_42) ;  /* 0x0000005400a08947 */ /* 0x006fec0003800000 */
.L_x_143:
[----:B------:R-:W-:Y:S01]  /*2810*/  ULEA UR4, UR6, UR37, 0x4 ;  /* 0x0000002506047291 */ /* 0x000fe2000f8e20ff */
[----:B------:R-:W-:Y:S01]  /*2820*/  SEL R3, R6, R3, !P2 ;  /* 0x0000000306037207 */ /* 0x000fe20005000000 */
[----:B------:R-:W-:Y:S01]  /*2830*/  UIADD3 UR5, UPT, UPT, UR5, 0x90, URZ ;  /* 0x0000009005057890 */ /* 0x000fe2000fffe0ff */
[----:B-1----:R-:W-:Y:S01]  /*2840*/  LEA R0, R11, UR37, 0x3 ;  /* 0x000000250b007c11 */ /* 0x002fe2000f8e18ff */
[----:B------:R-:W-:Y:S01]  /*2850*/  UIADD3 UR4, UPT, UPT, UR4, 0x120, URZ ;  /* 0x0000012004047890 */ /* 0x000fe2000fffe0ff */
[----:B------:R1:W-:Y:S01]  /*2860*/  @!P2 SYNCS.ARRIVE.TRANS64.RED RZ, [R3+URZ], R4 ;  /* 0x0000000403ffa9a7 */ /* 0x0003e200080004ff */
[----:B------:R-:W-:Y:S01]  /*2870*/  UIADD3 UR6, UPT, UPT, UR6, 0x1, URZ ;  /* 0x0000000106067890 */ /* 0x000fe2000fffe0ff */
[----:B------:R-:W-:-:S03]  /*2880*/  VIADD R8, R8, 0x1 ;  /* 0x0000000108087836 */ /* 0x000fc60000000000 */
[----:B------:R-:W-:Y:S02]  /*2890*/  UISETP.NE.AND UP0, UPT, UR6, 0x2, UPT ;  /* 0x000000020600788c */ /* 0x000fe4000bf05270 */
[----:B------:R-:W-:Y:S01]  /*28a0*/  ISETP.NE.AND P0, PT, R8, 0x2, PT ;  /* 0x000000020800780c */ /* 0x000fe20003f05270 */
[----:B------:R-:W-:Y:S06]  /*28b0*/  UGETNEXTWORKID.BROADCAST [UR4], [UR5] ;  /* 0x00000000040073ca */ /* 0x000fec0008000100 */
[----:B------:R-:W-:Y:S02]  /*28c0*/  USEL UR4, URZ, 0x1, UP0 ;  /* 0x00000001ff047887 */ /* 0x000fe40008000000 */
[----:B------:R-:W-:-:S04]  /*28d0*/  USEL UR6, UR6, URZ, UP0 ;  /* 0x000000ff06067287 */ /* 0x000fc80008000000 */
[----:B------:R-:W-:Y:S02]  /*28e0*/  LOP3.LUT R12, R12, UR4, RZ, 0x3c, !PT ;  /* 0x000000040c0c7c12 */ /* 0x000fe4000f8e3cff */
[----:B-1----:R-:W-:-:S04]  /*28f0*/  SHF.L.U32 R4, R10, 0x1f, RZ ;  /* 0x0000001f0a047819 */ /* 0x002fc800000006ff */
[----:B------:R-:W1:Y:S02]  /*2900*/  SYNCS.PHASECHK.TRANS64.TRYWAIT P1, [R0+URZ+0x90], R4 ;  /* 0x00009004000075a7 */ /* 0x000e6400080211ff */
[----:B-1----:R-:W-:Y:S05]  /*2910*/  @!P1 BRA `(.L_x_43) ;  /* 0x0000005400749947 */ /* 0x002fea0003800000 */
.L_x_144:
[C---:B-1----:R-:W-:Y:S01]  /*2920*/  LEA R4, R11.reuse, UR37, 0x4 ;  /* 0x000000250b047c11 */ /* 0x042fe2000f8e20ff */
[----:B------:R-:W-:Y:S01]  /*2930*/  VIADD R0, R0, 0xa0 ;  /* 0x000000a000007836 */ /* 0x000fe20000000000 */
[----:B------:R-:W-:Y:S01]  /*2940*/  SEL R8, R8, RZ, P0 ;  /* 0x000000ff08087207 */ /* 0x000fe20000000000 */
[----:B------:R-:W-:-:S03]  /*2950*/  VIADD R11, R11, 0x1 ;  /* 0x000000010b0b7836 */ /* 0x000fc60000000000 */
[----:B------:R-:W1:Y:S01]  /*2960*/  LDS.128 R4, [R4+0x120] ;  /* 0x0001200004047984 */ /* 0x000e620000000c00 */
[----:B------:R-:W-:Y:S02]  /*2970*/  PRMT R0, RZ, 0x654, R0 ;  /* 0x00000654ff007816 */ /* 0x000fe40000000000 */
[C---:B------:R-:W-:Y:S01]  /*2980*/  ISETP.NE.AND P1, PT, R11.reuse, 0x2, PT ;  /* 0x000000020b00780c */ /* 0x040fe20003f25270 */
[----:B------:R-:W-:Y:S01]  /*2990*/  @!PT LDS RZ, [RZ] ;  /* 0x00000000fffff984 */ /* 0x000fe20000000800 */
[----:B------:R-:W-:Y:S01]  /*29a0*/  @!PT LDS RZ, [RZ] ;  /* 0x00000000fffff984 */ /* 0x000fe20000000800 */
[----:B------:R-:W-:Y:S01]  /*29b0*/  @!PT LDS RZ, [RZ] ;  /* 0x00000000fffff984 */ /* 0x000fe20000000800 */
[----:B------:R-:W-:Y:S01]  /*29c0*/  @!PT LDS RZ, [RZ] ;  /* 0x00000000fffff984 */ /* 0x000fe20000000800 */
[----:B------:R2:W-:Y:S06]  /*29d0*/  MEMBAR.ALL.CTA ;  /* 0x0000000000007992 */ /* 0x0005ec0000008000 */
[----:B--2---:R-:W2:Y:S01]  /*29e0*/  FENCE.VIEW.ASYNC.S ;  /* 0x00000000000073c6 */ /* 0x004ea20000000000 */
[----:B------:R-:W-:Y:S01]  /*29f0*/  SEL R11, R11, RZ, P1 ;  /* 0x000000ff0b0b7207 */ /* 0x000fe20000800000 */
[----:B--2---:R2:W-:Y:S01]  /*2a00*/  SYNCS.ARRIVE.TRANS64.RED.A1T0 RZ, [R0+URZ], RZ ;  /* 0x000000ff00ff79a7 */ /* 0x0045e200081004ff */
[----:B-1----:R-:W-:-:S02]  /*2a10*/  LOP3.LUT P3, RZ, R6, 0x1, RZ, 0xc0, !PT ;  /* 0x0000000106ff7812 */ /* 0x002fc4000786c0ff */
[----:B------:R-:W-:-:S04]  /*2a20*/  SEL R4, RZ, 0x1, P1 ;  /* 0x00000001ff047807 */ /* 0x000fc80000800000 */
[----:B------:R-:W-:Y:S02]  /*2a30*/  LOP3.LUT R10, R10, R4, RZ, 0x3c, !PT ;  /* 0x000000040a0a7212 */ /* 0x000fe400078e3cff */
[----:B--2---:R-:W-:-:S04]  /*2a40*/  SEL R0, RZ, 0x1, P0 ;  /* 0x00000001ff007807 */ /* 0x004fc80000000000 */
[----:B------:R-:W-:Y:S01]  /*2a50*/  LOP3.LUT R9, R9, R0, RZ, 0x3c, !PT ;  /* 0x0000000009097212 */ /* 0x000fe200078e3cff */
[----:B------:R-:W-:Y:S06]  /*2a60*/  @P3 BRA `(.L_x_44) ;  /* 0xfffffffc002c3947 */ /* 0x000fec000383ffff */
[----:B------:R-:W-:Y:S01]  /*2a70*/  ULEA UR5, UR6, UR37, 0x3 ;  /* 0x0000002506057291 */ /* 0x000fe2000f8e18ff */
[----:B------:R-:W-:-:S08]  /*2a80*/  SHF.L.U32 R2, R12, 0x1f, RZ ;  /* 0x0000001f0c027819 */ /* 0x000fd000000006ff */
[----:B------:R-:W1:Y:S02]  /*2a90*/  SYNCS.PHASECHK.TRANS64 P0, [UR5+0xa0], R2 ;  /* 0x0000a002ff0075a7 */ /* 0x000e640008001005 */
[----:B-1----:R-:W-:Y:S05]  /*2aa0*/  @P0 BRA `(.L_x_45) ;  /* 0x0000000000080947 */ /* 0x002fea0003800000 */
[----:B------:R-:W1:Y:S02]  /*2ab0*/  SYNCS.PHASECHK.TRANS64.TRYWAIT P0, [UR5+0xa0], R2 ;  /* 0x0000a002ff0075a7 */ /* 0x000e640008001105 */
[----:B-1----:R-:W-:Y:S05]  /*2ac0*/  @!P0 BRA `(.L_x_46) ;  /* 0x00000054001c8947 */ /* 0x002fea0003800000 */
.L_x_45:
[----:B------:R-:W-:-:S04]  /*2ad0*/  UIADD3 UR4, UPT, UPT, UR6, 0x1, URZ ;  /* 0x0000000106047890 */ /* 0x000fc8000fffe0ff */
[----:B------:R-:W-:-:S04]  /*2ae0*/  UISETP.NE.AND UP0, UPT, UR4, 0x2, UPT ;  /* 0x000000020400788c */ /* 0x000fc8000bf05270 */
[----:B------:R-:W-:Y:S02]  /*2af0*/  USEL UR7, URZ, 0x1, UP0 ;  /* 0x00000001ff077887 */ /* 0x000fe40008000000 */
[----:B------:R-:W-:-:S04]  /*2b00*/  USEL UR4, UR4, URZ, UP0 ;  /* 0x000000ff04047287 */ /* 0x000fc80008000000 */
[----:B------:R-:W-:Y:S01]  /*2b10*/  ULEA UR4, UR4, UR37, 0x3 ;  /* 0x0000002504047291 */ /* 0x000fe2000f8e18ff */
[----:B-1----:R-:W-:-:S04]  /*2b20*/  LOP3.LUT R2, R12, UR7, RZ, 0x3c, !PT ;  /* 0x000000070c027c12 */ /* 0x002fc8000f8e3cff */
[----:B------:R-:W-:-:S04]  /*2b30*/  SHF.L.U32 R0, R2, 0x1f, RZ ;  /* 0x0000001f02007819 */ /* 0x000fc800000006ff */
[----:B------:R-:W1:Y:S02]  /*2b40*/  SYNCS.PHASECHK.TRANS64 P0, [UR4+0xa0], R0 ;  /* 0x0000a000ff0075a7 */ /* 0x000e640008001004 */
[----:B-1----:R-:W-:Y:S05]  /*2b50*/  @P0 EXIT ;  /* 0x000000000000094d */ /* 0x002fea0003800000 */
[----:B------:R-:W-:Y:S02]  /*2b60*/  SHF.L.U32 R2, R2, 0x1f, RZ ;  /* 0x0000001f02027819 */ /* 0x000fe400000006ff */
[----:B------:R-:W-:-:S07]  /*2b70*/  MOV R0, UR4 ;  /* 0x0000000400007c02 */ /* 0x000fce0008000f00 */
.L_x_47:
[----:B-1----:R1:W2:Y:S02]  /*2b80*/  SYNCS.PHASECHK.TRANS64.TRYWAIT P0, [R0+URZ+0xa0], R2 ;  /* 0x0000a002000075a7 */ /* 0x0022a400080011ff */
[----:B--2---:R-:W-:Y:S05]  /*2b90*/  @!P0 NANOSLEEP.SYNCS 0x989680 ;  /* 0x009896800000895d */ /* 0x004fea0003900000 */
[----:B------:R-:W2:Y:S02]  /*2ba0*/  @!P0 SYNCS.PHASECHK.TRANS64 P0, [R0+URZ+0xa0], R2 ;  /* 0x0000a002000085a7 */ /* 0x000ea400080010ff */
[----:B--2---:R-:W-:Y:S05]  /*2bb0*/  @P0 EXIT ;  /* 0x000000000000094d */ /* 0x004fea0003800000 */
[----:B------:R-:W-:Y:S05]  /*2bc0*/  BRA `(.L_x_47) ;  /* 0xfffffffc00ec7947 */ /* 0x000fea000383ffff */
.L_x_40:
[----:B------:R-:W-:-:S09]  /*2bd0*/  UISETP.NE.AND UP1, UPT, UR8, URZ, UPT ;  /* 0x000000ff0800728c */ /* 0x000fd2000bf25270 */
[----:B------:R-:W-:Y:S05]  /*2be0*/  BRA.U UP1, `(.L_x_48) ;  /* 0x0000001101247547 */ /* 0x000fea000b800000 */
[----:B------:R-:W-:Y:S01]  /*2bf0*/  UMOV UR4, 0x40 ;  /* 0x0000004000047882 */ /* 0x000fe20000000000 */
[----:B------:R-:W-:Y:S01]  /*2c00*/  NOP ;  /* 0x0000000000007918 */ /* 0x000fe20000000000 */
[----:B------:R-:W-:Y:S01]  /*2c10*/  ULEA UR4, UR37, UR4, 0x18 ;  /* 0x0000000425047291 */ /* 0x000fe2000f8ec0ff */
[----:B------:R-:W-:Y:S02]  /*2c20*/  UMOV UR5, 0x400 ;  /* 0x0000040000057882 */ /* 0x000fe40000000000 */
[----:B------:R-:W-:-:S06]  /*2c30*/  ULEA UR37, UR37, UR5, 0x18 ;  /* 0x0000000525257291 */ /* 0x000fcc000f8ec0ff */
[----:B------:R-:W1:Y:S02]  /*2c40*/  LDS.U8 R0, [UR4+0x1c] ;  /* 0x00001c04ff007984 */ /* 0x000e640008000000 */
[----:B-1----:R-:W-:-:S13]  /*2c50*/  ISETP.NE.AND P0, PT, R0, RZ, PT ;  /* 0x000000ff0000720c */ /* 0x002fda0003f05270 */
[----:B------:R-:W-:Y:S05]  /*2c60*/  @P0 BRA `(.L_x_49) ;  /* 0x0000000000580947 */ /* 0x000fea0003800000 */
[----:B------:R-:W-:-:S13]  /*2c70*/  ELECT P0, URZ, PT ;  /* 0x0000000000ff782f */ /* 0x000fda0003800000 */
[----:B------:R-:W-:Y:S05]  /*2c80*/  @!P0 BRA `(.L_x_50) ;  /* 0x0000000000608947 */ /* 0x000fea0003800000 */
[----:B------:R-:W-:Y:S01]  /*2c90*/  UMOV UR5, 0x10 ;  /* 0x0000001000057882 */ /* 0x000fe20000000000 */
[----:B------:R-:W-:Y:S01]  /*2ca0*/  HFMA2 R0, -RZ, RZ, 0, 5.9604644775390625e-08 ;  /* 0x00000001ff007431 */ /* 0x000fe200000001ff */
[----:B------:R-:W-:-:S03]  /*2cb0*/  MOV R2, 0xffff ;  /* 0x0000ffff00027802 */ /* 0x000fc60000000f00 */
[----:B------:R-:W-:Y:S04]  /*2cc0*/  DEPBAR.LE SB1, 0x36 ;  /* 0x00009d800000791a */ /* 0x000fe80000000000 */
[----:B------:R-:W1:Y:S02]  /*2cd0*/  UTCATOMSWS.FIND_AND_SET.ALIGN UP0, UR5, UR5 ;  /* 0x00000005000575e3 */ /* 0x000e640008000800 */
[----:B-1----:R-:W-:Y:S01]  /*2ce0*/  MOV R3, UR5 ;  /* 0x0000000500037c02 */ /* 0x002fe20008000f00 */
[----:B------:R-:W-:Y:S06]  /*2cf0*/  BRA.U UP0, `(.L_x_51) ;  /* 0x0000000100187547 */ /* 0x000fec000b800000 */
.L_x_52:
[----:B------:R-:W-:Y:S05]  /*2d00*/  NANOSLEEP 0x64 ;  /* 0x000000640000795d */ /* 0x000fea0003800000 */
[----:B------:R-:W-:-:S05]  /*2d10*/  UMOV UR5, 0x10 ;  /* 0x0000001000057882 */ /* 0x000fca0000000000 */
[----:B------:R-:W-:Y:S04]  /*2d20*/  DEPBAR.LE SB1, 0x36 ;  /* 0x00009d800000791a */ /* 0x000fe80000000000 */
[----:B------:R-:W1:Y:S02]  /*2d30*/  UTCATOMSWS.FIND_AND_SET.ALIGN UP0, UR5, UR5 ;  /* 0x00000005000575e3 */ /* 0x000e640008000800 */
[----:B-1----:R-:W-:Y:S01]  /*2d40*/  MOV R3, UR5 ;  /* 0x0000000500037c02 */ /* 0x002fe20008000f00 */
[----:B------:R-:W-:Y:S05]  /*2d50*/  BRA.U !UP0, `(.L_x_52) ;  /* 0xfffffffd08e87547 */ /* 0x000fea000b83ffff */
.L_x_51:
[-C--:B------:R-:W-:Y:S02]  /*2d60*/  SHF.L.U32 R2, R2, R3.reuse, RZ ;  /* 0x0000000302027219 */ /* 0x080fe400000006ff */
[----:B------:R-:W-:Y:S01]  /*2d70*/  SHF.L.U32 R0, R0, R3, RZ ;  /* 0x0000000300007219 */ /* 0x000fe200000006ff */
[----:B------:R-:W-:Y:S02]  /*2d80*/  IMAD.SHL.U32 R3, R3, 0x20, RZ ;  /* 0x0000002003037824 */ /* 0x000fe400078e00ff */
[----:B------:R1:W-:Y:S04]  /*2d90*/  ATOMS.OR RZ, [UR4+0x14], R2 ;  /* 0x00001402ffff798c */ /* 0x0003e8000b000004 */
[----:B------:R1:W-:Y:S04]  /*2da0*/  ATOMS.OR RZ, [UR4+0x18], R0 ;  /* 0x00001800ffff798c */ /* 0x0003e8000b000004 */
[----:B------:R1:W-:Y:S01]  /*2db0*/  STS [UR37+0x140], R3 ;  /* 0x00014003ff007988 */ /* 0x0003e20008000825 */
[----:B------:R-:W-:Y:S05]  /*2dc0*/  BRA `(.L_x_50) ;  /* 0x0000000000107947 */ /* 0x000fea0003800000 */
.L_x_49:
[----:B------:R-:W-:Y:S02]  /*2dd0*/  MOV R0, 0xffffffff ;  /* 0xffffffff00007802 */ /* 0x000fe40000000f00 */
[----:B------:R-:W-:-:S03]  /*2de0*/  MOV R2, 0x2e10 ;  /* 0x00002e1000027802 */ /* 0x000fc60000000f00 */
[----:B------:R1:W-:Y:S04]  /*2df0*/  STS [UR37+0x140], R0 ;  /* 0x00014000ff007988 */ /* 0x0003e80008000825 */
[----:B-1-3-5:R-:W-:Y:S05]  /*2e00*/  CALL.REL.NOINC `($__internal_1_$__cuda_sm10x_tcgen05_guardrail_trap_phase_invalid_during_alloc) ;  /* 0x0000005800647944 */ /* 0x02afea0003c00000 */
.L_x_50:
[----:B------:R-:W-:Y:S05]  /*2e10*/  WARPSYNC.ALL ;  /* 0x0000000000007948 */ /* 0x000fea0003800000 */
[----:B------:R-:W2:Y:S01]  /*2e20*/  S2UR UR5, SR_CgaCtaId ;  /* 0x00000000000579c3 */ /* 0x000ea20000008800 */
[----:B------:R-:W-:Y:S01]  /*2e30*/  UMOV UR4, 0x400 ;  /* 0x0000040000047882 */ /* 0x000fe20000000000 */
[----:B------:R-:W-:-:S06]  /*2e40*/  NOP ;  /* 0x0000000000007918 */ /* 0x000fcc0000000000 */
[----:B------:R-:W-:Y:S06]  /*2e50*/  BAR.ARV 0x6, 0xa0 ;  /* 0x0182800000007b1d */ /* 0x000fec0000002000 */
[----:B------:R-:W4:Y:S01]  /*2e60*/  LDCU UR7, c[0x0][0x38c] ;  /* 0x00007180ff0777ac */ /* 0x000f220008000800 */
[----:B------:R-:W-:Y:S01]  /*2e70*/  IMAD.MOV.U32 R11, RZ, RZ, 0x1 ;  /* 0x00000001ff0b7424 */ /* 0x000fe200078e00ff */
[----:B------:R-:W-:Y:S01]  /*2e80*/  CS2R R8, SRZ ;  /* 0x0000000000087805 */ /* 0x000fe2000001ff00 */
[----:B------:R-:W-:Y:S01]  /*2e90*/  IMAD.MOV.U32 R10, RZ, RZ, RZ ;  /* 0x000000ffff0a7224 */ /* 0x000fe200078e00ff */
[----:B------:R-:W3:Y:S01]  /*2ea0*/  LDCU UR6, c[0x0][0x38c] ;  /* 0x00007180ff0677ac */ /* 0x000ee20008000800 */
[----:B------:R-:W-:Y:S01]  /*2eb0*/  UMOV UR15, URZ ;  /* 0x000000ff000f7c82 */ /* 0x000fe20008000000 */
[----:B------:R-:W-:Y:S01]  /*2ec0*/  UMOV UR14, URZ ;  /* 0x000000ff000e7c82 */ /* 0x000fe20008000000 */
[----:B--2---:R-:W-:Y:S01]  /*2ed0*/  ULEA UR5, UR5, UR4, 0x18 ;  /* 0x0000000405057291 */ /* 0x004fe2000f8ec0ff */
[----:B------:R-:W-:Y:S01]  /*2ee0*/  UMOV UR32, 0x0 ;  /* 0x0000000000207882 */ /* 0x000fe20000000000 */
[----:B------:R-:W-:-:S02]  /*2ef0*/  UMOV UR33, 0x8100910 ;  /* 0x0810091000217882 */ /* 0x000fc40000000000 */
[----:B------:R-:W-:Y:S02]  /*2f00*/  UIADD3 UR9, UPT, UPT, UR5, 0x8400, URZ ;  /* 0x0000840005097890 */ /* 0x000fe4000fffe0ff */
[----:B------:R-:W-:Y:S02]  /*2f10*/  UIADD3 UR10, UPT, UPT, UR5, 0x28400, URZ ;  /* 0x00028400050a7890 */ /* 0x000fe4000fffe0ff */
[----:B----4-:R-:W-:Y:S01]  /*2f20*/  UIADD3 UR7, UPT, UPT, UR7, 0x3f, URZ ;  /* 0x0000003f07077890 */ /* 0x010fe2000fffe0ff */
[----:B-1----:R-:W1:Y:S01]  /*2f30*/  LDS R0, [UR5+0x140] ;  /* 0x00014005ff007984 */ /* 0x002e620008000800 */
[----:B------:R-:W-:Y:S02]  /*2f40*/  USHF.R.U32.HI UR9, URZ, 0x4, UR9 ;  /* 0x00000004ff097899 */ /* 0x000fe40008011609 */
[----:B------:R-:W-:Y:S02]  /*2f50*/  USHF.R.S32.HI UR4, URZ, 0x1f, UR7 ;  /* 0x0000001fff047899 */ /* 0x000fe40008011407 */
[----:B------:R-:W-:-:S02]  /*2f60*/  USHF.R.U32.HI UR10, URZ, 0x4, UR10 ;  /* 0x00000004ff0a7899 */ /* 0x000fc4000801160a */
[----:B------:R-:W-:Y:S02]  /*2f70*/  ULEA.HI UR4, UR4, UR7, URZ, 0x6 ;  /* 0x0000000704047291 */ /* 0x000fe4000f8f30ff */
[----:B------:R-:W-:Y:S02]  /*2f80*/  ULOP3.LUT UR9, UR9, 0x3fff, URZ, 0xc0, !UPT ;  /* 0x00003fff09097892 */ /* 0x000fe4000f8ec0ff */
[----:B------:R-:W-:Y:S02]  /*2f90*/  USHF.R.S32.HI UR4, URZ, 0x6, UR4 ;  /* 0x00000006ff047899 */ /* 0x000fe40008011404 */
[----:B------:R-:W-:Y:S02]  /*2fa0*/  ULOP3.LUT UR10, UR10, 0x3fff, URZ, 0xc0, !UPT ;  /* 0x00003fff0a0a7892 */ /* 0x000fe4000f8ec0ff */
[----:B------:R-:W-:Y:S01]  /*2fb0*/  UISETP.LT.AND UP0, UPT, UR4, 0x1, UPT ;  /* 0x000000010400788c */ /* 0x000fe2000bf01270 */
[----:B------:R-:W-:Y:S01]  /*2fc0*/  UMOV UR30, 0x0 ;  /* 0x00000000001e7882 */ /* 0x000fe20000000000 */
[----:B------:R-:W-:-:S02]  /*2fd0*/  UMOV UR31, 0x8100910 ;  /* 0x08100910001f7882 */ /* 0x000fc40000000000 */
[----:B------:R-:W-:Y:S01]  /*2fe0*/  USEL UR8, UR4, 0x1, !UP0 ;  /* 0x0000000104087887 */ /* 0x000fe2000c000000 */
[----:B------:R-:W-:Y:S01]  /*2ff0*/  UMOV UR28, 0x0 ;  /* 0x00000000001c7882 */ /* 0x000fe20000000000 */
[----:B------:R-:W-:Y:S01]  /*3000*/  UMOV UR29, 0x8100910 ;  /* 0x08100910001d7882 */ /* 0x000fe20000000000 */
[----:B------:R-:W-:Y:S01]  /*3010*/  UMOV UR26, 0x0 ;  /* 0x00000000001a7882 */ /* 0x000fe20000000000 */
[----:B------:R-:W-:Y:S01]  /*3020*/  UMOV UR27, 0x8100910 ;  /* 0x08100910001b7882 */ /* 0x000fe20000000000 */
[----:B------:R-:W-:Y:S01]  /*3030*/  UMOV UR24, 0x0 ;  /* 0x0000000000187882 */ /* 0x000fe20000000000 */
[----:B------:R-:W-:Y:S01]  /*3040*/  UMOV UR25, 0x8100910 ;  /* 0x0810091000197882 */ /* 0x000fe20000000000 */
[----:B------:R-:W-:Y:S01]  /*3050*/  UMOV UR22, 0x0 ;  /* 0x0000000000167882 */ /* 0x000fe20000000000 */
[----:B------:R-:W-:Y:S01]  /*3060*/  UMOV UR23, 0x8100910 ;  /* 0x0810091000177882 */ /* 0x000fe20000000000 */
[----:B------:R-:W-:Y:S02]  /*3070*/  ULOP3.LUT UR9, UR9, 0x10000, URZ, 0xfc, !UPT ;  /* 0x0001000009097892 */ /* 0x000fe4000f8efcff */
[----:B------:R-:W-:-:S02]  /*3080*/  ULOP3.LUT UR10, UR10, 0x10000, URZ, 0xfc, !UPT ;  /* 0x000100000a0a7892 */ /* 0x000fc4000f8efcff */
[----:B------:R-:W-:Y:S02]  /*3090*/  UIADD3 UR8, UPT, UPT, -UR8, URZ, URZ ;  /* 0x000000ff08087290 */ /* 0x000fe4000fffe1ff */
[----:B---3--:R-:W-:Y:S01]  /*30a0*/  UISETP.GE.AND UP3, UPT, UR6, 0x1, UPT ;  /* 0x000000010600788c */ /* 0x008fe2000bf66270 */
[----:B------:R-:W-:Y:S01]  /*30b0*/  UMOV UR20, 0x0 ;  /* 0x0000000000147882 */ /* 0x000fe20000000000 */
[----:B------:R-:W-:Y:S01]  /*30c0*/  UMOV UR21, 0x8100910 ;  /* 0x0810091000157882 */ /* 0x000fe20000000000 */
[----:B------:R-:W-:Y:S01]  /*30d0*/  UMOV UR18, 0x0 ;  /* 0x0000000000127882 */ /* 0x000fe20000000000 */
[----:B-1----:R-:W-:Y:S01]  /*30e0*/  R2UR UR16, R0 ;  /* 0x00000000001072ca */ /* 0x002fe200000e0000 */
[----:B------:R-:W-:-:S14]  /*30f0*/  UMOV UR19, 0x8100910 ;  /* 0x0810091000137882 */ /* 0x000fdc0000000000 */
.L_x_59:
[----:B------:R-:W-:Y:S02]  /*3100*/  LEA R0, R10, UR5, 0x3 ;  /* 0x000000050a007c11 */ /* 0x000fe4000f8e18ff */
[----:B------:R-:W-:Y:S02]  /*3110*/  SHF.L.U32 R2, R9, 0x1f, RZ ;  /* 0x0000001f09027819 */ /* 0x000fe400000006ff */
[----:B------:R-:W-:Y:S01]  /*3120*/  PLOP3.LUT P0, PT, PT, PT, UP3, 0x80, 0x8 ;  /* 0x000000000008781c */ /* 0x000fe20003f0f038 */
[----:B------:R-:W-:Y:S01]  /*3130*/  VIADD R3, R0, 0xa0 ;  /* 0x000000a000037836 */ /* 0x000fe20000000000 */
[----:B-1----:R-:W1:Y:S02]  /*3140*/  SYNCS.PHASECHK.TRANS64.TRYWAIT P1, [R0+URZ+0x90], R2 ;  /* 0x00009002000075a7 */ /* 0x002e6400080211ff */
[----:B-1-3--:R-:W-:Y:S09]  /*3150*/  @!P1 BRA `(.L_x_53) ;  /* 0x0000004c00909947 */ /* 0x00aff20003800000 */
.L_x_146:
[----:B------:R-:W-:Y:S01]  /*3160*/  LEA R4, R10, UR5, 0x4 ;  /* 0x000000050a047c11 */ /* 0x000fe2000f8e20ff */
[----:B------:R-:W-:Y:S01]  /*3170*/  @UP3 ULEA UR7, UR14, UR5, 0x3 ;  /* 0x000000050e073291 */ /* 0x000fe2000f8e18ff */
[----:B------:R-:W-:Y:S01]  /*3180*/  PLOP3.LUT P2, PT, PT, PT, PT, 0x80, 0x8 ;  /* 0x000000000008781c */ /* 0x000fe20003f4f070 */
[----:B------:R-:W-:Y:S01]  /*3190*/  ULEA UR6, UR15, UR5, 0x3 ;  /* 0x000000050f067291 */ /* 0x000fe2000f8e18ff */
[----:B------:R-:W-:Y:S02]  /*31a0*/  PRMT R3, RZ, 0x654, R3 ;  /* 0x00000654ff037816 */ /* 0x000fe40000000003 */
[----:B------:R-:W2:Y:S01]  /*31b0*/  LDS.128 R4, [R4+0x120] ;  /* 0x0001200004047984 */ /* 0x000ea20000000c00 */
[----:B-1----:R-:W-:Y:S02]  /*31c0*/  @P0 SHF.L.U32 R2, R8, 0x1f, RZ ;  /* 0x0000001f08020819 */ /* 0x002fe400000006ff */
[----:B------:R-:W-:Y:S01]  /*31d0*/  SHF.L.U32 R0, R11, 0x1f, RZ ;  /* 0x0000001f0b007819 */ /* 0x000fe200000006ff */
[----:B------:R-:W-:Y:S01]  /*31e0*/  @!PT LDS RZ, [RZ] ;  /* 0x00000000fffff984 */ /* 0x000fe20000000800 */
[----:B------:R-:W-:Y:S01]  /*31f0*/  @!PT LDS RZ, [RZ] ;  /* 0x00000000fffff984 */ /* 0x000fe20000000800 */
[----:B------:R-:W-:Y:S01]  /*3200*/  @!PT LDS RZ, [RZ] ;  /* 0x00000000fffff984 */ /* 0x000fe20000000800 */
[----:B------:R-:W-:Y:S01]  /*3210*/  @!PT LDS RZ, [RZ] ;  /* 0x00000000fffff984 */ /* 0x000fe20000000800 */
[----:B------:R1:W-:Y:S06]  /*3220*/  MEMBAR.ALL.CTA ;  /* 0x0000000000007992 */ /* 0x0003ec0000008000 */
[----:B-1----:R-:W1:Y:S02]  /*3230*/  FENCE.VIEW.ASYNC.S ;  /* 0x00000000000073c6 */ /* 0x002e640000000000 */
[----:B-1----:R1:W-:Y:S01]  /*3240*/  SYNCS.ARRIVE.TRANS64.RED.A1T0 RZ, [R3+URZ], RZ ;  /* 0x000000ff03ff79a7 */ /* 0x0023e200081004ff */
[----:B------:R1:W3:Y:S01]  /*3250*/  @P0 SYNCS.PHASECHK.TRANS64.TRYWAIT P2, [UR7], R2 ;  /* 0x00000002ff0005a7 */ /* 0x0002e20008041107 */
[----:B------:R-:W-:Y:S01]  /*3260*/  ULEA UR7, UR15, UR16, 0x6 ;  /* 0x000000100f077291 */ /* 0x000fe2000f8e30ff */
[----:B--2---:R-:W-:Y:S01]  /*3270*/  LOP3.LUT P1, RZ, R6, 0x1, RZ, 0xc0, !PT ;  /* 0x0000000106ff7812 */ /* 0x004fe2000782c0ff */
[----:B------:R-:W2:Y:S02]  /*3280*/  SYNCS.PHASECHK.TRANS64.TRYWAIT P0, [UR6+0xd0], R0 ;  /* 0x0000d000ff0075a7 */ /* 0x000ea40008001106 */
[----:B-123--:R-:W-:Y:S10]  /*3290*/  @!P0 BRA `(.L_x_54) ;  /* 0x0000004c00548947 */ /* 0x00eff40003800000 */
.L_x_148:
[----:B------:R-:W-:Y:S01]  /*32a0*/  IADD3 R10, PT, PT, R10, 0x1, RZ ;  /* 0x000000010a0a7810 */ /* 0x000fe20007ffe0ff */
[----:B------:R-:W-:Y:S06]  /*32b0*/  BRA.U !UP3, `(.L_x_55) ;  /* 0x000000050b107547 */ /* 0x000fec000b800000 */
[----:B------:R-:W-:Y:S01]  /*32c0*/  UPLOP3.LUT UP4, UPT, UPT, UPT, UPT, 0x40, 0x4 ;  /* 0x000000000004789c */ /* 0x000fe20003f8e870 */
[----:B------:R-:W-:Y:S01]  /*32d0*/  UMOV UR13, UR8 ;  /* 0x00000008000d7c82 */ /* 0x000fe20008000000 */
[----:B------:R-:W-:Y:S01]  /*32e0*/  UMOV UR12, UR4 ;  /* 0x00000004000c7c82 */ /* 0x000fe20008000000 */
[----:B------:R-:W-:-:S08]  /*32f0*/  UMOV UR17, UR14 ;  /* 0x0000000e00117c82 */ /* 0x000fd00008000000 */
.L_x_58:
[----:B------:R-:W-:Y:S02]  /*3300*/  UIADD3 UR13, UPT, UPT, UR13, 0x1, URZ ;  /* 0x000000010d0d7890 */ /* 0x000fe4000fffe0ff */
[----:B--2---:R-:W-:Y:S02]  /*3310*/  ULEA UR11, UR17, UR5, 0x3 ;  /* 0x00000005110b7291 */ /* 0x004fe4000f8e18ff */
[----:B------:R-:W-:Y:S01]  /*3320*/  UISETP.NE.AND UP0, UPT, UR13, URZ, UPT ;  /* 0x000000ff0d00728c */ /* 0x000fe2000bf05270 */
[----:B---3--:R-:W-:Y:S10]  /*3330*/  @P2 BRA `(.L_x_56) ;  /* 0x00000000000c2947 */ /* 0x008ff40003800000 */
[----:B-1----:R-:W-:Y:S04]  /*3340*/  SHF.L.U32 R2, R8, 0x1f, RZ ;  /* 0x0000001f08027819 */ /* 0x002fe800000006ff */
[----:B------:R-:W1:Y:S02]  /*3350*/  SYNCS.PHASECHK.TRANS64.TRYWAIT P0, [UR11], R2 ;  /* 0x00000002ff0075a7 */ /* 0x000e64000800110b */
[----:B-1----:R-:W-:Y:S05]  /*3360*/  @!P0 BRA `(.L_x_57) ;  /* 0x0000004c00388947 */ /* 0x002fea0003800000 */
.L_x_56:
[----:B------:R-:W-:Y:S01]  /*3370*/  UISETP.NE.AND UP1, UPT, UR12, 0x1, UPT ;  /* 0x000000010c00788c */ /* 0x000fe2000bf25270 */
[----:B------:R-:W-:Y:S01]  /*3380*/  PLOP3.LUT P2, PT, PT, PT, PT, 0x80, 0x8 ;  /* 0x000000000008781c */ /* 0x000fe20003f4f070 */
[----:B------:R-:W-:Y:S02]  /*3390*/  UIADD3 UR14, UPT, UPT, UR17, 0x1, URZ ;  /* 0x00000001110e7890 */ /* 0x000fe4000fffe0ff */
[----:B------:R-:W-:Y:S02]  /*33a0*/  ULEA UR64, UR17, UR10, 0xa ;  /* 0x0000000a11407291 */ /* 0x000fe4000f8e50ff */
[----:B------:R-:W-:Y:S01]  /*33b0*/  UISETP.NE.AND UP2, UPT, UR14, 0x4, UPT ;  /* 0x000000040e00788c */ /* 0x000fe2000bf45270 */
[----:B------:R-:W-:Y:S01]  /*33c0*/  PLOP3.LUT P0, PT, PT, PT, UP1, 0x80, 0x8 ;  /* 0x000000000008781c */ /* 0x000fe20003f0f018 */
[----:B------:R-:W-:Y:S02]  /*33d0*/  ULEA UR62, UR17, UR9, 0xb ;  /* 0x00000009113e7291 */ /* 0x000fe4000f8e58ff */
[----:B------:R-:W-:Y:S02]  /*33e0*/  USEL UR35, URZ, 0x1, UP2 ;  /* 0x00000001ff237887 */ /* 0x000fe40009000000 */
[----:B------:R-:W-:Y:S02]  /*33f0*/  USEL UR14, UR14, URZ, UP2 ;  /* 0x000000ff0e0e7287 */ /* 0x000fe40009000000 */
[----:B------:R-:W-:Y:S02]  /*3400*/  UIADD3 UR60, UPT, UPT, UR64, 0x2, URZ ;  /* 0x00000002403c7890 */ /* 0x000fe4000fffe0ff */
[----:B------:R-:W-:Y:S01]  /*3410*/  @UP1 ULEA UR34, UR14, UR5, 0x3 ;  /* 0x000000050e221291 */ /* 0x000fe2000f8e18ff */
[----:B------:R-:W-:Y:S01]  /*3420*/  LOP3.LUT R8, R8, UR35, RZ, 0x3c, !PT ;  /* 0x0000002308087c12 */ /* 0x000fe2000f8e3cff */
[----:B------:R-:W-:Y:S02]  /*3430*/  UIADD3 UR58, UPT, UPT, UR62, 0x2, URZ ;  /* 0x000000023e3a7890 */ /* 0x000fe4000fffe0ff */
[----:B------:R-:W-:Y:S01]  /*3440*/  UIADD3 UR56, UPT, UPT, UR64, 0x4, URZ ;  /* 0x0000000440387890 */ /* 0x000fe2000fffe0ff */
[----:B-1----:R-:W-:Y:S01]  /*3450*/  @P0 SHF.L.U32 R0, R8, 0x1f, RZ ;  /* 0x0000001f08000819 */ /* 0x002fe200000006ff */
[----:B------:R-:W-:Y:S02]  /*3460*/  UIADD3 UR54, UPT, UPT, UR62, 0x4, URZ ;  /* 0x000000043e367890 */ /* 0x000fe4000fffe0ff */
[----:B------:R-:W-:Y:S01]  /*3470*/  UIADD3 UR52, UPT, UPT, UR64, 0x6, URZ ;  /* 0x0000000640347890 */ /* 0x000fe2000fffe0ff */
[----:B------:R2:W3:Y:S01]  /*3480*/  @P0 SYNCS.PHASECHK.TRANS64.TRYWAIT P2, [UR34], R0 ;  /* 0x00000000ff0005a7 */ /* 0x0004e20008041122 */
[----:B------:R-:W-:Y:S02]  /*3490*/  UIADD3 UR50, UPT, UPT, UR62, 0x6, URZ ;  /* 0x000000063e327890 */ /* 0x000fe4000fffe0ff */
        /* <DEDUP_REMOVED lines=9> */
[----:B------:R-:W-:Y:S01]  /*3530*/  UIADD3 UR12, UPT, UPT, UR12, -0x1, URZ ;  /* 0xffffffff0c0c7890 */ /* 0x000fe2000fffe0ff */
[----:B------:R-:W-:Y:S01]  /*3540*/  UMOV UR65, 0x40004040 ;  /* 0x4000404000417882 */ /* 0x000fe20000000000 */
[----:B------:R-:W-:Y:S01]  /*3550*/  UMOV UR63, 0x40004040 ;  /* 0x40004040003f7882 */ /* 0x000fe20000000000 */
[----:B------:R-:W-:Y:S01]  /*3560*/  UMOV UR61, 0x40004040 ;  /* 0x40004040003d7882 */ /* 0x000fe20000000000 */
[----:B------:R2:W-:Y:S01]  /*3570*/  UTCHMMA gdesc[UR62], gdesc[UR64], tmem[UR7], tmem[UR32], idesc[UR33], UP4 ;  /* 0x00ff20403e0075ea */ /* 0x0005e2000a000007 */
[----:B------:R-:W-:Y:S01]  /*3580*/  UPLOP3.LUT UP4, UPT, UPT, UPT, UPT, 0x80, 0x8 ;  /* 0x000000000008789c */ /* 0x000fe20003f8f070 */
[----:B------:R-:W-:Y:S01]  /*3590*/  UMOV UR59, 0x40004040 ;  /* 0x40004040003b7882 */ /* 0x000fe20000000000 */
[----:B------:R-:W-:Y:S01]  /*35a0*/  UMOV UR57, 0x40004040 ;  /* 0x4000404000397882 */ /* 0x000fe20000000000 */
[----:B------:R2:W-:Y:S01]  /*35b0*/  UTCHMMA gdesc[UR58], gdesc[UR60], tmem[UR7], tmem[UR30], idesc[UR31], UPT ;  /* 0x00ff1e3c3a0075ea */ /* 0x0005e2000b800007 */
        /* <DEDUP_REMOVED lines=14> */
[----:B------:R-:W-:Y:S01]  /*36a0*/  UMOV UR35, 0x40004040 ;  /* 0x4000404000237882 */ /* 0x000fe20000000000 */
[----:B------:R2:W-:Y:S01]  /*36b0*/  UTCHMMA gdesc[UR38], gdesc[UR40], tmem[UR7], tmem[UR20], idesc[UR21], UPT ;  /* 0x00ff1428260075ea */ /* 0x0005e2000b800007 */
[----:B------:R2:W-:Y:S01]  /*36c0*/  UTCHMMA gdesc[UR34], gdesc[UR36], tmem[UR7], tmem[UR18], idesc[UR19], UPT ;  /* 0x00ff1224220075ea */ /* 0x0005e2000b800007 */
[----:B------:R2:W-:Y:S01]  /*36d0*/  UTCBAR [UR11], URZ ;  /* 0x000000ff0b0073e9 */ /* 0x0005e200080000ff */
[----:B------:R-:W-:Y:S01]  /*36e0*/  UMOV UR17, UR14 ;  /* 0x0000000e00117c82 */ /* 0x000fe20008000000 */
[----:B------:R-:W-:Y:S05]  /*36f0*/  BRA.U UP0, `(.L_x_58) ;  /* 0xfffffffd00007547 */ /* 0x000fea000b83ffff */
.L_x_55:
[----:B------:R-:W-:Y:S01]  /*3700*/  UIADD3 UR15, UPT, UPT, UR15, 0x1, URZ ;  /* 0x000000010f0f7890 */ /* 0x000fe2000fffe0ff */
[C---:B------:R-:W-:Y:S01]  /*3710*/  ISETP.NE.AND P0, PT, R10.reuse, 0x2, PT ;  /* 0x000000020a00780c */ /* 0x040fe20003f05270 */
[----:B--2---:R-:W-:Y:S02]  /*3720*/  UIADD3 UR7, UPT, UPT, UR6, 0xb0, URZ ;  /* 0x000000b006077890 */ /* 0x004fe4000fffe0ff */
[----:B------:R-:W-:Y:S01]  /*3730*/  UISETP.NE.AND UP0, UPT, UR15, 0x4, UPT ;  /* 0x000000040f00788c */ /* 0x000fe2000bf05270 */
[----:B-1----:R-:W-:Y:S02]  /*3740*/  SEL R0, RZ, 0x1, P0 ;  /* 0x00000001ff007807 */ /* 0x002fe40000000000 */
[----:B------:R-:W-:Y:S01]  /*3750*/  SEL R10, R10, RZ, P0 ;  /* 0x000000ff0a0a7207 */ /* 0x000fe20000000000 */
[----:B------:R-:W-:Y:S01]  /*3760*/  USEL UR6, URZ, 0x1, UP0 ;  /* 0x00000001ff067887 */ /* 0x000fe20008000000 */
[----:B------:R-:W-:Y:S01]  /*3770*/  LOP3.LUT R9, R9, R0, RZ, 0x3c, !PT ;  /* 0x0000000009097212 */ /* 0x000fe200078e3cff */
[----:B------:R-:W-:Y:S01]  /*3780*/  USEL UR15, UR15, URZ, UP0 ;  /* 0x000000ff0f0f7287 */ /* 0x000fe20008000000 */
[----:B------:R1:W-:Y:S03]  /*3790*/  UTCBAR [UR7], URZ ;  /* 0x000000ff070073e9 */ /* 0x0003e600080000ff */
[----:B------:R-:W-:Y:S01]  /*37a0*/  LOP3.LUT R11, R11, UR6, RZ, 0x3c, !PT ;  /* 0x000000060b0b7c12 */ /* 0x000fe2000f8e3cff */
[----:B------:R-:W-:Y:S07]  /*37b0*/  @P1 BRA `(.L_x_59) ;  /* 0xfffffff800501947 */ /* 0x000fee000383ffff */
[----:B------:R-:W2:Y:S01]  /*37c0*/  S2UR UR4, SR_CgaCtaId ;  /* 0x00000000000479c3 */ /* 0x000ea20000008800 */
[----:B------:R-:W-:Y:S01]  /*37d0*/  ELECT P0, URZ, PT ;  /* 0x0000000000ff782f */ /* 0x000fe20003800000 */
[----:B------:R-:W-:Y:S01]  /*37e0*/  IMAD.MOV.U32 R0, RZ, RZ, 0x1 ;  /* 0x00000001ff007424 */ /* 0x000fe200078e00ff */
[----:B------:R-:W-:Y:S01]  /*37f0*/  UIADD3 UR5, UPT, UPT, UR5, 0xd0, URZ ;  /* 0x000000d005057890 */ /* 0x000fe2000fffe0ff */
[----:B------:R-:W-:Y:S01]  /*3800*/  SHF.L.U32 R2, R11, 0x1f, RZ ;  /* 0x0000001f0b027819 */ /* 0x000fe200000006ff */
[----:B------:R-:W-:-:S03]  /*3810*/  UMOV UR6, 0x40 ;  /* 0x0000004000067882 */ /* 0x000fc60000000000 */
[----:B------:R-:W-:Y:S01]  /*3820*/  UVIRTCOUNT.DEALLOC.SMPOOL 0x80 ;  /* 0x000000800000784c */ /* 0x000fe20000000000 */
[----:B--2---:R-:W-:Y:S02]  /*3830*/  ULEA UR4, UR4, UR6, 0x18 ;  /* 0x0000000604047291 */ /* 0x004fe4000f8ec0ff */
[----:B------:R-:W-:-:S07]  /*3840*/  ULEA UR6, UR15, UR5, 0x3 ;  /* 0x000000050f067291 */ /* 0x000fce000f8e18ff */
[----:B------:R2:W-:Y:S02]  /*3850*/  @P0 STS.U8 [UR4+0x1c], R0 ;  /* 0x00001c00ff000988 */ /* 0x0005e40008000004 */
[----:B------:R-:W4:Y:S02]  /*3860*/  SYNCS.PHASECHK.TRANS64.TRYWAIT P0, [UR6], R2 ;  /* 0x00000002ff0075a7 */ /* 0x000f240008001106 */
[----:B--2-4-:R-:W-:Y:S05]  /*3870*/  @!P0 BRA `(.L_x_60) ;  /* 0x00000048000c8947 */ /* 0x014fea0003800000 */
.L_x_151:
[----:B-1----:R-:W-:-:S04]  /*3880*/  UIADD3 UR7, UPT, UPT, UR15, 0x1, URZ ;  /* 0x000000010f077890 */ /* 0x002fc8000fffe0ff */
[----:B------:R-:W-:-:S04]  /*3890*/  UISETP.NE.AND UP0, UPT, UR7, 0x4, UPT ;  /* 0x000000040700788c */ /* 0x000fc8000bf05270 */
[----:B------:R-:W-:Y:S02]  /*38a0*/  USEL UR8, URZ, 0x1, UP0 ;  /* 0x00000001ff087887 */ /* 0x000fe40008000000 */
[----:B------:R-:W-:-:S04]  /*38b0*/  USEL UR7, UR7, URZ, UP0 ;  /* 0x000000ff07077287 */ /* 0x000fc80008000000 */
[----:B------:R-:W-:Y:S01]  /*38c0*/  ULEA UR6, UR7, UR5, 0x3 ;  /* 0x0000000507067291 */ /* 0x000fe2000f8e18ff */
[----:B--2---:R-:W-:-:S04]  /*38d0*/  LOP3.LUT R2, R11, UR8, RZ, 0x3c, !PT ;  /* 0x000000080b027c12 */ /* 0x004fc8000f8e3cff */
[----:B------:R-:W-:-:S04]  /*38e0*/  SHF.L.U32 R3, R2, 0x1f, RZ ;  /* 0x0000001f02037819 */ /* 0x000fc800000006ff */
[----:B------:R-:W1:Y:S02]  /*38f0*/  SYNCS.PHASECHK.TRANS64.TRYWAIT P0, [UR6], R3 ;  /* 0x00000003ff0075a7 */ /* 0x000e640008001106 */
[----:B-1----:R-:W-:Y:S05]  /*3900*/  @!P0 BRA `(.L_x_61) ;  /* 0x0000004800008947 */ /* 0x002fea0003800000 */
.L_x_153:
        /* <DEDUP_REMOVED lines=9> */
.L_x_155:
[----:B------:R-:W-:-:S04]  /*39a0*/  UIADD3 UR7, UPT, UPT, UR7, 0x1, URZ ;  /* 0x0000000107077890 */ /* 0x000fc8000fffe0ff */
[----:B------:R-:W-:-:S04]  /*39b0*/  UISETP.NE.AND UP0, UPT, UR7, 0x4, UPT ;  /* 0x000000040700788c */ /* 0x000fc8000bf05270 */
[----:B------:R-:W-:Y:S02]  /*39c0*/  USEL UR6, URZ, 0x1, UP0 ;  /* 0x00000001ff067887 */ /* 0x000fe40008000000 */
[----:B------:R-:W-:-:S04]  /*39d0*/  USEL UR7, UR7, URZ, UP0 ;  /* 0x000000ff07077287 */ /* 0x000fc80008000000 */
[----:B------:R-:W-:Y:S01]  /*39e0*/  ULEA UR7, UR7, UR5, 0x3 ;  /* 0x0000000507077291 */ /* 0x000fe2000f8e18ff */
[----:B------:R-:W-:-:S04]  /*39f0*/  LOP3.LUT R2, R2, UR6, RZ, 0x3c, !PT ;  /* 0x0000000602027c12 */ /* 0x000fc8000f8e3cff */
[----:B------:R-:W-:-:S04]  /*3a00*/  SHF.L.U32 R2, R2, 0x1f, RZ ;  /* 0x0000001f02027819 */ /* 0x000fc800000006ff */
[----:B------:R-:W2:Y:S02]  /*3a10*/  SYNCS.PHASECHK.TRANS64.TRYWAIT P0, [UR7], R2 ;  /* 0x00000002ff0075a7 */ /* 0x000ea40008001107 */
[----:B--2---:R-:W-:Y:S05]  /*3a20*/  @!P0 BRA `(.L_x_63) ;  /* 0x0000004400e88947 */ /* 0x004fea0003800000 */
.L_x_157:
[----:B------:R-:W-:Y:S01]  /*3a30*/  NOP ;  /* 0x0000000000007918 */ /* 0x000fe20000000000 */
[----:B-1----:R-:W1:Y:S01]  /*3a40*/  LDS R0, [UR4+0x14] ;  /* 0x00001404ff007984 */ /* 0x002e620008000800 */
[----:B------:R-:W-:Y:S01]  /*3a50*/  ULOP3.LUT UR6, UR16, 0xffff, URZ, 0xc0, !UPT ;  /* 0x0000ffff10067892 */ /* 0x000fe2000f8ec0ff */
[----:B------:R-:W-:Y:S01]  /*3a60*/  UMOV UR8, 0xffff ;  /* 0x0000ffff00087882 */ /* 0x000fe20000000000 */
[----:B------:R-:W-:Y:S02]  /*3a70*/  UMOV UR5, 0x1 ;  /* 0x0000000100057882 */ /* 0x000fe40000000000 */
[----:B------:R-:W-:-:S04]  /*3a80*/  USHF.R.U32.HI UR6, URZ, 0x5, UR6 ;  /* 0x00000005ff067899 */ /* 0x000fc80008011606 */
[----:B------:R-:W-:Y:S02]  /*3a90*/  USHF.L.U32 UR8, UR8, UR6, URZ ;  /* 0x0000000608087299 */ /* 0x000fe400080006ff */
[----:B------:R-:W-:-:S04]  /*3aa0*/  USHF.L.U32 UR5, UR5, UR6, URZ ;  /* 0x0000000605057299 */ /* 0x000fc800080006ff */
[----:B-1----:R-:W-:-:S04]  /*3ab0*/  LOP3.LUT R0, R0, UR8, RZ, 0xc0, !PT ;  /* 0x0000000800007c12 */ /* 0x002fc8000f8ec0ff */
[----:B------:R-:W-:-:S13]  /*3ac0*/  ISETP.NE.AND P0, PT, R0, UR8, PT ;  /* 0x0000000800007c0c */ /* 0x000fda000bf05270 */
[----:B------:R-:W-:Y:S05]  /*3ad0*/  @P0 BRA `(.L_x_64) ;  /* 0x0000000000580947 */ /* 0x000fea0003800000 */
[----:B------:R-:W1:Y:S02]  /*3ae0*/  LDS R0, [UR4+0x18] ;  /* 0x00001804ff007984 */ /* 0x000e640008000800 */
[----:B-1----:R-:W-:-:S04]  /*3af0*/  LOP3.LUT R0, R0, UR5, RZ, 0xc0, !PT ;  /* 0x0000000500007c12 */ /* 0x002fc8000f8ec0ff */
[----:B------:R-:W-:-:S13]  /*3b00*/  ISETP.NE.AND P0, PT, R0, UR5, PT ;  /* 0x0000000500007c0c */ /* 0x000fda000bf05270 */
[----:B------:R-:W-:Y:S05]  /*3b10*/  @P0 BRA `(.L_x_65) ;  /* 0x00000000003c0947 */ /* 0x000fea0003800000 */
[----:B------:R-:W1:Y:S01]  /*3b20*/  S2R R2, SR_LANEID ;  /* 0x0000000000027919 */ /* 0x000e620000000000 */
[----:B------:R-:W-:Y:S01]  /*3b30*/  ULOP3.LUT UR8, URZ, UR8, URZ, 0x33, !UPT ;  /* 0x00000008ff087292 */ /* 0x000fe2000f8e33ff */
[----:B------:R-:W-:Y:S02]  /*3b40*/  VOTEU.ANY UR7, UPT, PT ;  /* 0x0000000000077886 */ /* 0x000fe400038e0100 */
[----:B------:R-:W-:-:S03]  /*3b50*/  UFLO.U32 UR7, UR7 ;  /* 0x00000007000772bd */ /* 0x000fc600080e0000 */
[----:B------:R-:W-:-:S04]  /*3b60*/  IMAD.U32 R0, RZ, RZ, UR8 ;  /* 0x00000008ff007e24 */ /* 0x000fc8000f8e00ff */
[----:B------:R2:W4:Y:S02]  /*3b70*/  REDUX UR6, R0 ;  /* 0x00000000000673c4 */ /* 0x0005240000000000 */
[----:B------:R1:W-:Y:S02]  /*3b80*/  UTCATOMSWS.AND URZ, UR8 ;  /* 0x0000000800ff79e3 */ /* 0x0003e40008000000 */
[----:B-1----:R-:W-:Y:S02]  /*3b90*/  ISETP.EQ.U32.AND P0, PT, R2, UR7, PT ;  /* 0x0000000702007c0c */ /* 0x002fe4000bf02070 */
[----:B--2---:R-:W-:Y:S02]  /*3ba0*/  LOP3.LUT R0, RZ, UR5, RZ, 0x33, !PT ;  /* 0x00000005ff007c12 */ /* 0x004fe4000f8e33ff */
[----:B----4-:R-:W-:Y:S02]  /*3bb0*/  MOV R2, UR6 ;  /* 0x0000000600027c02 */ /* 0x010fe40008000f00 */
[----:B------:R-:W1:Y:S07]  /*3bc0*/  REDUX UR5, R0 ;  /* 0x00000000000573c4 */ /* 0x000e6e0000000000 */
[----:B------:R2:W-:Y:S01]  /*3bd0*/  @P0 ATOMS.AND RZ, [UR4+0x14], R2 ;  /* 0x00001402ffff098c */ /* 0x0005e2000a800004 */
[----:B-1----:R-:W-:-:S05]  /*3be0*/  IMAD.U32 R0, RZ, RZ, UR5 ;  /* 0x00000005ff007e24 */ /* 0x002fca000f8e00ff */
[----:B------:R2:W-:Y:S01]  /*3bf0*/  @P0 ATOMS.AND RZ, [UR4+0x18], R0 ;  /* 0x00001800ffff098c */ /* 0x0005e2000a800004 */
[----:B------:R-:W-:Y:S05]  /*3c00*/  BRA `(.L_x_66) ;  /* 0x0000000000147947 */ /* 0x000fea0003800000 */
.L_x_65:
[----:B------:R-:W-:Y:S02]  /*3c10*/  MOV R2, 0x3c30 ;  /* 0x00003c3000027802 */ /* 0x000fe40000000f00 */
[----:B---3-5:R-:W-:Y:S05]  /*3c20*/  CALL.REL.NOINC `($__internal_0_$__cuda_sm10x_tcgen05_guardrail_trap_col_being_dealloced_not_returned_by_alloc) ;  /* 0x0000004800d07944 */ /* 0x028fea0003c00000 */
[----:B------:R-:W-:Y:S05]  /*3c30*/  BRA `(.L_x_66) ;  /* 0x0000000000087947 */ /* 0x000fea0003800000 */
.L_x_64:
[----:B------:R-:W-:Y:S02]  /*3c40*/  MOV R2, 0x3c60 ;  /* 0x00003c6000027802 */ /* 0x000fe40000000f00 */
[----:B---3-5:R-:W-:Y:S05]  /*3c50*/  CALL.REL.NOINC `($__internal_2_$__cuda_sm10x_tcgen05_guardrail_trap_unallocated_columns_being_dealloced) ;  /* 0x0000004800dc7944 */ /* 0x028fea0003c00000 */
.L_x_66:
[----:B------:R-:W-:Y:S01]  /*3c60*/  NOP ;  /* 0x0000000000007918 */ /* 0x000fe20000000000 */
[----:B------:R-:W-:Y:S05]  /*3c70*/  EXIT ;  /* 0x000000000000794d */ /* 0x000fea0003800000 */
.L_x_48:
[----:B------:R-:W-:-:S09]  /*3c80*/  UISETP.NE.OR UP2, UPT, UR8, 0x3, !UP2 ;  /* 0x000000030800788c */ /* 0x000fd2000d745670 */
[----:B------:R-:W-:Y:S05]  /*3c90*/  BRA.U UP2, `(.L_x_67) ;  /* 0x0000001102047547 */ /* 0x000fea000b800000 */
[----:B------:R-:W1:Y:S01]  /*3ca0*/  LDC R0, c[0x0][0xb30] ;  /* 0x0002cc00ff007b82 */ /* 0x000e620000000800 */
[----:B------:R-:W2:Y:S01]  /*3cb0*/  LDCU.64 UR8, c[0x0][0x888] ;  /* 0x00011100ff0877ac */ /* 0x000ea20008000a00 */
[----:B------:R-:W-:Y:S01]  /*3cc0*/  IMAD.MOV.U32 R30, RZ, RZ, 0x1 ;  /* 0x00000001ff1e7424 */ /* 0x000fe200078e00ff */
[----:B------:R-:W-:Y:S01]  /*3cd0*/  CS2R R28, SRZ ;  /* 0x00000000001c7805 */ /* 0x000fe2000001ff00 */
[----:B------:R-:W-:Y:S01]  /*3ce0*/  IMAD.MOV.U32 R25, RZ, RZ, 0x2000 ;  /* 0x00002000ff197424 */ /* 0x000fe200078e00ff */
[----:B------:R-:W4:Y:S03]  /*3cf0*/  LDCU.64 UR4, c[0x0][0x890] ;  /* 0x00011200ff0477ac */ /* 0x000f260008000a00 */
[----:B------:R-:W3:Y:S01]  /*3d00*/  LDC R24, c[0x0][0x370] ;  /* 0x0000dc00ff187b82 */ /* 0x000ee20000000800 */
[----:B------:R-:W-:Y:S01]  /*3d10*/  UMOV UR7, 0x400 ;  /* 0x0000040000077882 */ /* 0x000fe20000000000 */
[----:B------:R-:W-:-:S02]  /*3d20*/  UPLOP3.LUT UP1, UPT, UPT, UPT, UPT, 0x40, 0x4 ;  /* 0x000000000004789c */ /* 0x000fc40003f2e870 */
[----:B------:R-:W-:-:S04]  /*3d30*/  ULEA UR7, UR37, UR7, 0x18 ;  /* 0x0000000725077291 */ /* 0x000fc8000f8ec0ff */
[----:B------:R-:W3:Y:S01]  /*3d40*/  LDC R3, c[0x0][0xb0c] ;  /* 0x0002c300ff037b82 */ /* 0x000ee20000000800 */
[----:B------:R-:W-:Y:S02]  /*3d50*/  UIADD3 UR13, UPT, UPT, UR7, 0x58, URZ ;  /* 0x00000058070d7890 */ /* 0x000fe4000fffe0ff */
[----:B--2---:R-:W-:Y:S02]  /*3d60*/  UISETP.NE.U32.AND UP2, UPT, UR8, URZ, UPT ;  /* 0x000000ff0800728c */ /* 0x004fe4000bf45070 */
[----:B------:R-:W-:Y:S02]  /*3d70*/  UIADD3 UR33, UPT, UPT, UR7, 0x40, URZ ;  /* 0x0000004007217890 */ /* 0x000fe4000fffe0ff */
[----:B----4-:R-:W-:Y:S01]  /*3d80*/  UISETP.NE.U32.AND UP3, UPT, UR4, URZ, UPT ;  /* 0x000000ff0400728c */ /* 0x010fe2000bf65070 */
[----:B------:R-:W2:Y:S01]  /*3d90*/  LDC R18, c[0x0][0xb20] ;  /* 0x0002c800ff127b82 */ /* 0x000ea20000000800 */
[----:B-1----:R-:W-:Y:S01]  /*3da0*/  ISETP.NE.AND P1, PT, R0, 0x1, PT ;  /* 0x000000010000780c */ /* 0x002fe20003f25270 */
[----:B------:R-:W-:-:S02]  /*3db0*/  UISETP.NE.AND.EX UP2, UPT, UR9, URZ, UPT, UP2 ;  /* 0x000000ff0900728c */ /* 0x000fc4000bf45320 */
[----:B------:R-:W-:Y:S02]  /*3dc0*/  UIADD3 UR25, UPT, UPT, UR7, 0x48, URZ ;  /* 0x0000004807197890 */ /* 0x000fe4000fffe0ff */
[----:B------:R-:W-:Y:S02]  /*3dd0*/  UIADD3 UR17, UPT, UPT, UR7, 0x50, URZ ;  /* 0x0000005007117890 */ /* 0x000fe4000fffe0ff */
[----:B-----5:R-:W1:Y:S01]  /*3de0*/  LDC.64 R32, c[0x0][0x348] ;  /* 0x0000d200ff207b82 */ /* 0x020e620000000a00 */
[----:B------:R-:W-:Y:S02]  /*3df0*/  UPRMT UR13, UR37, 0x654, UR13 ;  /* 0x00000654250d7896 */ /* 0x000fe4000800000d */
[----:B------:R-:W-:-:S05]  /*3e00*/  UISETP.NE.AND.EX UP3, UPT, UR5, URZ, UPT, UP3 ;  /* 0x000000ff0500728c */ /* 0x000fca000bf65330 */
[----:B------:R-:W4:Y:S08]  /*3e10*/  LDC.64 R16, c[0x0][0xb10] ;  /* 0x0002c400ff107b82 */ /* 0x000f300000000a00 */
[----:B------:R-:W1:Y:S08]  /*3e20*/  LDC.64 R6, c[0x0][0xb18] ;  /* 0x0002c600ff067b82 */ /* 0x000e700000000a00 */
[----:B------:R-:W1:Y:S08]  /*3e30*/  LDC.64 R4, c[0x0][0xb28] ;  /* 0x0002ca00ff047b82 */ /* 0x000e700000000a00 */
[----:B--23--:R-:W1:Y:S02]  /*3e40*/  LDC R19, c[0x0][0x374] ;  /* 0x0000dd00ff137b82 */ /* 0x00ce640000000800 */
.L_x_78:
[C---:B------:R-:W-:Y:S02]  /*3e50*/  LEA R0, R29.reuse, UR7, 0x3 ;  /* 0x000000071d007c11 */ /* 0x040fe4000f8e18ff */
[----:B------:R-:W-:Y:S02]  /*3e60*/  SHF.L.U32 R2, R28, 0x1f, RZ ;  /* 0x0000001f1c027819 */ /* 0x000fe400000006ff */
[----:B------:R-:W-:Y:S02]  /*3e70*/  LEA R20, R29, UR7, 0x4 ;  /* 0x000000071d147c11 */ /* 0x000fe4000f8e20ff */
[----:B--2---:R-:W2:Y:S02]  /*3e80*/  SYNCS.PHASECHK.TRANS64.TRYWAIT P0, [R0+URZ+0x90], R2 ;  /* 0x00009002000075a7 */ /* 0x004ea400080011ff */
[----:B--2---:R-:W-:Y:S05]  /*3e90*/  @!P0 BRA `(.L_x_68) ;  /* 0x0000004000e48947 */ /* 0x004fea0003800000 */
.L_x_158:
[----:B------:R-:W-:Y:S01]  /*3ea0*/  ISETP.GE.AND P0, PT, R26, 0x1, PT ;  /* 0x000000011a00780c */ /* 0x000fe20003f06270 */
[----:B------:R-:W3:Y:S01]  /*3eb0*/  LDS.128 R20, [R20+0x120] ;  /* 0x0001200014147984 */ /* 0x000ee20000000c00 */
[----:B--2---:R-:W-:Y:S01]  /*3ec0*/  VIADD R0, R0, 0xa0 ;  /* 0x000000a000007836 */ /* 0x004fe20000000000 */
[----:B------:R-:W-:Y:S01]  /*3ed0*/  @!PT LDS RZ, [RZ] ;  /* 0x00000000fffff984 */ /* 0x000fe20000000800 */
[----:B------:R-:W-:Y:S01]  /*3ee0*/  @!PT LDS RZ, [RZ] ;  /* 0x00000000fffff984 */ /* 0x000fe20000000800 */
[----:B------:R-:W-:Y:S01]  /*3ef0*/  @!PT LDS RZ, [RZ] ;  /* 0x00000000fffff984 */ /* 0x000fe20000000800 */
[----:B------:R-:W-:Y:S01]  /*3f00*/  @!PT LDS RZ, [RZ] ;  /* 0x00000000fffff984 */ /* 0x000fe20000000800 */
[----:B------:R2:W-:Y:S06]  /*3f10*/  MEMBAR.ALL.CTA ;  /* 0x0000000000007992 */ /* 0x0005ec0000008000 */
[----:B--2---:R-:W2:Y:S01]  /*3f20*/  FENCE.VIEW.ASYNC.S ;  /* 0x00000000000073c6 */ /* 0x004ea20000000000 */
[----:B------:R-:W-:Y:S04]  /*3f30*/  PRMT R0, RZ, 0x654, R0 ;  /* 0x00000654ff007816 */ /* 0x000fe80000000000 */
[----:B--2---:R2:W-:Y:S01]  /*3f40*/  SYNCS.ARRIVE.TRANS64.RED.A1T0 RZ, [R0+URZ], RZ ;  /* 0x000000ff00ff79a7 */ /* 0x0045e200081004ff */
[----:B---3--:R-:W-:Y:S11]  /*3f50*/  LOP3.LUT P3, RZ, R22, 0x1, RZ, 0xc0, !PT ;  /* 0x0000000116ff7812 */ /* 0x008ff6000786c0ff */
[----:B------:R-:W-:Y:S02]  /*3f60*/  @!UPT UIADD3 URZ, UPT, UPT, URZ, URZ, URZ ;  /* 0x000000fffffff290 */ /* 0x000fe4000fffe0ff */
[----:B------:R-:W-:Y:S02]  /*3f70*/  @P3 MOV R11, R20 ;  /* 0x00000014000b3202 */ /* 0x000fe40000000f00 */
[----:B------:R-:W-:Y:S01]  /*3f80*/  @P3 LOP3.LUT R10, R21, 0xffff, RZ, 0xc0, !PT ;  /* 0x0000ffff150a3812 */ /* 0x000fe200078ec0ff */
[----:B--2---:R-:W-:Y:S06]  /*3f90*/  @!P0 BRA `(.L_x_69) ;  /* 0x0000000000a48947 */ /* 0x004fec0003800000 */
[-C--:B-1----:R-:W-:Y:S01]  /*3fa0*/  IMAD.HI.U32 R0, R19, R7.reuse, RZ ;  /* 0x0000000713007227 */ /* 0x082fe200078e00ff */
[----:B------:R-:W-:Y:S02]  /*3fb0*/  ISETP.NE.AND P0, PT, R6, 0x1, PT ;  /* 0x000000010600780c */ /* 0x000fe40003f05270 */
[----:B------:R-:W-:Y:S01]  /*3fc0*/  ISETP.NE.AND P2, PT, R26, 0x1, PT ;  /* 0x000000011a00780c */ /* 0x000fe20003f45270 */
[----:B----4-:R-:W-:Y:S01]  /*3fd0*/  IMAD.HI.U32 R9, R24, R16, RZ ;  /* 0x0000001018097227 */ /* 0x010fe200078e00ff */
[----:B------:R-:W-:Y:S02]  /*3fe0*/  SHF.R.U32.HI R0, RZ, R18, R0 ;  /* 0x00000012ff007219 */ /* 0x000fe40000011600 */
[----:B------:R-:W-:Y:S01]  /*3ff0*/  ISETP.NE.AND P4, PT, R3, 0x1, PT ;  /* 0x000000010300780c */ /* 0x000fe20003f85270 */
[----:B------:R-:W-:Y:S01]  /*4000*/  IMAD.HI.U32 R13, R10, R7, RZ ;  /* 0x000000070a0d7227 */ /* 0x000fe200078e00ff */
[----:B------:R-:W-:Y:S02]  /*4010*/  SHF.R.U32.HI R9, RZ, R17, R9 ;  /* 0x00000011ff097219 */ /* 0x000fe40000011609 */
[----:B------:R-:W-:Y:S01]  /*4020*/  SEL R0, R19, R0, !P0 ;  /* 0x0000000013007207 */ /* 0x000fe20004000000 */
[----:B------:R-:W-:Y:S01]  /*4030*/  IMAD.HI.U32 R12, R11, R16, RZ ;  /* 0x000000100b0c7227 */ /* 0x000fe200078e00ff */
[----:B------:R-:W-:Y:S03]  /*4040*/  SEL R9, R24, R9, !P4 ;  /* 0x0000000918097207 */ /* 0x000fe60006000000 */
[-C--:B------:R-:W-:Y:S01]  /*4050*/  IMAD.HI.U32 R8, R0, R4.reuse, RZ ;  /* 0x0000000400087227 */ /* 0x080fe200078e00ff */
[----:B------:R-:W-:Y:S03]  /*4060*/  SHF.R.U32.HI R12, RZ, R17, R12 ;  /* 0x00000011ff0c7219 */ /* 0x000fe6000001160c */
[----:B------:R-:W-:Y:S01]  /*4070*/  IMAD.HI.U32 R2, R9, R4, RZ ;  /* 0x0000000409027227 */ /* 0x000fe200078e00ff */
[-C--:B------:R-:W-:Y:S02]  /*4080*/  @P2 SHF.R.U32.HI R0, RZ, R5.reuse, R8 ;  /* 0x00000005ff002219 */ /* 0x080fe40000011608 */
[----:B------:R-:W-:Y:S02]  /*4090*/  SHF.R.U32.HI R8, RZ, R18, R13 ;  /* 0x00000012ff087219 */ /* 0x000fe4000001160d */
[----:B------:R-:W-:Y:S01]  /*40a0*/  @P2 SHF.R.U32.HI R9, RZ, R5, R2 ;  /* 0x00000005ff092219 */ /* 0x000fe20000011602 */
[----:B------:R-:W-:Y:S01]  /*40b0*/  IMAD R0, R26, R0, RZ ;  /* 0x000000001a007224 */ /* 0x000fe200078e02ff */
[----:B------:R-:W-:Y:S02]  /*40c0*/  SEL R8, R10, R8, !P0 ;  /* 0x000000080a087207 */ /* 0x000fe40004000000 */
[----:B------:R-:W-:Y:S01]  /*40d0*/  SEL R2, R11, R12, !P4 ;  /* 0x0000000c0b027207 */ /* 0x000fe20006000000 */
[----:B------:R-:W-:Y:S01]  /*40e0*/  IMAD R12, R26, R9, RZ ;  /* 0x000000091a0c7224 */ /* 0x000fe200078e02ff */
[C---:B------:R-:W-:Y:S01]  /*40f0*/  ISETP.GE.AND P0, PT, R8.reuse, R0, PT ;  /* 0x000000000800720c */ /* 0x040fe20003f06270 */
[----:B------:R-:W-:Y:S03]  /*4100*/  IMAD.HI.U32 R0, R8, R4, RZ ;  /* 0x0000000408007227 */ /* 0x000fe600078e00ff */
[----:B------:R-:W-:Y:S02]  /*4110*/  ISETP.GE.OR P0, PT, R2, R12, P0 ;  /* 0x0000000c0200720c */ /* 0x000fe40000706670 */
[-C--:B------:R-:W-:Y:S04]  /*4120*/  SHF.R.U32.HI R0, RZ, R5.reuse, R0 ;  /* 0x00000005ff007219 */ /* 0x080fe80000011600 */
[----:B------:R-:W-:Y:S05]  /*4130*/  SEL R13, R8, R0, !P2 ;  /* 0x00000000080d7207 */ /* 0x000fea0005000000 */
[----:B------:R-:W-:Y:S02]  /*4140*/  IMAD.MOV R12, RZ, RZ, -R13 ;  /* 0x000000ffff0c7224 */ /* 0x000fe400078e0a0d */
[----:B------:R-:W-:Y:S04]  /*4150*/  @!P0 IMAD.HI.U32 R0, R2, R4, RZ ;  /* 0x0000000402008227 */ /* 0x000fe800078e00ff */
[----:B------:R-:W-:Y:S01]  /*4160*/  IMAD R12, R26, R12, R8 ;  /* 0x0000000c1a0c7224 */ /* 0x000fe200078e0208 */
[----:B------:R-:W-:Y:S04]  /*4170*/  @!P0 SHF.R.U32.HI R0, RZ, R5, R0 ;  /* 0x00000005ff008219 */ /* 0x000fe80000011600 */
[----:B------:R-:W-:Y:S04]  /*4180*/  @!P0 SEL R0, R2, R0, !P2 ;  /* 0x0000000002008207 */ /* 0x000fe80005000000 */
[----:B------:R-:W-:Y:S01]  /*4190*/  @!P0 IADD3 R13, PT, PT, R13, -R0, RZ ;  /* 0x800000000d0d8210 */ /* 0x000fe20007ffe0ff */
[----:B------:R-:W-:Y:S01]  /*41a0*/  @!P0 IMAD R0, R9, R12, R0 ;  /* 0x0000000c09008224 */ /* 0x000fe200078e0200 */
[----:B------:R-:W-:Y:S01]  /*41b0*/  IADD3 R9, PT, PT, -R8, RZ, RZ ;  /* 0x000000ff08097210 */ /* 0x000fe20007ffe1ff */
[--C-:B------:R-:W-:Y:S02]  /*41c0*/  IMAD.MOV R12, RZ, RZ, -R2.reuse ;  /* 0x000000ffff0c7224 */ /* 0x100fe400078e0a02 */
[----:B------:R-:W-:Y:S02]  /*41d0*/  @!P0 IMAD R8, R13, R26, R2 ;  /* 0x0000001a0d088224 */ /* 0x000fe400078e0202 */
[----:B------:R-:W-:Y:S02]  /*41e0*/  @!P0 IMAD.MOV.U32 R2, RZ, RZ, R0 ;  /* 0x000000ffff028224 */ /* 0x000fe400078e0000 */
[----:B------:R-:W-:Y:S02]  /*41f0*/  IMAD R11, R3, R12, R11 ;  /* 0x0000000c030b7224 */ /* 0x000fe400078e020b */
[----:B------:R-:W-:Y:S02]  /*4200*/  IMAD R10, R6, R9, R10 ;  /* 0x00000009060a7224 */ /* 0x000fe400078e020a */
[----:B------:R-:W-:Y:S02]  /*4210*/  IMAD R11, R2, R3, R11 ;  /* 0x00000003020b7224 */ /* 0x000fe400078e020b */
[----:B------:R-:W-:Y:S02]  /*4220*/  IMAD R10, R8, R6, R10 ;  /* 0x00000006080a7224 */ /* 0x000fe400078e020a */
.L_x_69:
[----:B------:R-:W-:Y:S05]  /*4230*/  BRA.U UP1, `(.L_x_70) ;  /* 0x0000000101107547 */ /* 0x000fea000b800000 */
[----:B------:R-:W-:Y:S04]  /*4240*/  MOV R2, UR6 ;  /* 0x0000000600027c02 */ /* 0x000fe80008000f00 */
[----:B------:R-:W-:Y:S04]  /*4250*/  SHF.L.U32 R2, R2, 0x1f, RZ ;  /* 0x0000001f02027819 */ /* 0x000fe800000006ff */
[----:B------:R-:W2:Y:S02]  /*4260*/  SYNCS.PHASECHK.TRANS64.TRYWAIT P0, [UR7+0x88], R2 ;  /* 0x00008802ff0075a7 */ /* 0x000ea40008001107 */
[----:B--2---:R-:W-:Y:S05]  /*4270*/  @!P0 BRA `(.L_x_71) ;  /* 0x0000004000008947 */ /* 0x004fea0003800000 */
.L_x_70:
[----:B------:R-:W-:Y:S02]  /*4280*/  R2UR UR35, R15 ;  /* 0x000000000f2372ca */ /* 0x000fe400000e0000 */
[----:B------:R-:W-:Y:S02]  /*4290*/  R2UR UR34, R14 ;  /* 0x000000000e2272ca */ /* 0x000fe400000e0000 */
[----:B------:R-:W-:Y:S02]  /*42a0*/  ISETP.NE.U32.AND P2, PT, RZ, UR4, PT ;  /* 0x00000004ff007c0c */ /* 0x000fe4000bf45070 */
[----:B------:R-:W-:Y:S02]  /*42b0*/  SHF.L.U32 R14, R30, 0x1f, RZ ;  /* 0x0000001f1e0e7819 */ /* 0x000fe400000006ff */
[----:B------:R-:W-:Y:S05]  /*42c0*/  ISETP.NE.AND.EX P2, PT, RZ, UR5, PT, P2 ;  /* 0x00000005ff007c0c */ /* 0x000fea000bf45320 */
[----:B------:R-:W-:Y:S02]  /*42d0*/  USHF.L.U32 UR35, UR35, 0x7, URZ ;  /* 0x0000000723237899 */ /* 0x000fe400080006ff */
[----:B------:R-:W-:Y:S01]  /*42e0*/  USHF.L.U32 UR34, UR34, 0x6, URZ ;  /* 0x0000000622227899 */ /* 0x000fe200080006ff */
[----:B------:R-:W-:Y:S11]  /*42f0*/  BRA.U !UP3, `(.L_x_72) ;  /* 0x000000010b347547 */ /* 0x000ff6000b800000 */
[----:B------:R-:W-:Y:S01]  /*4300*/  UPLOP3.LUT UP0, UPT, UPT, UPT, UP2, 0x80, 0x8 ;  /* 0x000000000008789c */ /* 0x000fe20003f0f020 */
[----:B--2---:R-:W-:Y:S02]  /*4310*/  HFMA2 R0, -RZ, RZ, 0, 5.9604644775390625e-08 ;  /* 0x00000001ff007431 */ /* 0x004fe400000001ff */
[----:B------:R-:W-:Y:S03]  /*4320*/  IMAD.MOV.U32 R64, RZ, RZ, 0x1 ;  /* 0x00000001ff407424 */ /* 0x000fe600078e00ff */
[----:B------:R-:W-:Y:S05]  /*4330*/  PLOP3.LUT P0, PT, PT, PT, UP0, 0x80, 0x8 ;  /* 0x000000000008781c */ /* 0x000fea0003f0f008 */
[----:B------:R-:W2:Y:S01]  /*4340*/  @UP0 LDCU.64 UR10, c[0x0][0x888] ;  /* 0x00011100ff0a07ac */ /* 0x000ea20008000a00 */
[----:B------:R-:W-:Y:S07]  /*4350*/  @UP0 UIMAD UR8, UR36, UR4, URZ ;  /* 0x00000004240802a4 */ /* 0x000fee000f8e02ff */
[----:B------:R-:W-:Y:S01]  /*4360*/  @!P0 PRMT R64, R0, 0x7610, R64 ;  /* 0x0000761000408816 */ /* 0x000fe20000000040 */
[----:B--2---:R-:W-:Y:S03]  /*4370*/  @UP0 UIMAD.WIDE UR10, UR8, 0x4, UR10 ;  /* 0x00000004080a08a5 */ /* 0x004fe6000f8e020a */
[----:B------:R-:W2:Y:S03]  /*4380*/  @!UP0 LDCU UR8, c[0x0][0x880] ;  /* 0x00011000ff0887ac */ /* 0x000ea60008000800 */
[----:B------:R-:W-:Y:S01]  /*4390*/  IMAD.U32 R8, RZ, RZ, UR10 ;  /* 0x0000000aff087e24 */ /* 0x000fe2000f8e00ff */
[----:B------:R-:W-:Y:S05]  /*43a0*/  MOV R9, UR11 ;  /* 0x0000000b00097c02 */ /* 0x000fea0008000f00 */
[----:B------:R3:W5:Y:S02]  /*43b0*/  @P0 LDG.E R35, desc[UR46][R8.64] ;  /* 0x0000002e08230981 */ /* 0x000764000c1e1900 */
[----:B--23--:R-:W-:Y:S07]  /*43c0*/  @!P0 IMAD.U32 R35, RZ, RZ, UR8 ;  /* 0x00000008ff238e24 */ /* 0x00cfee000f8e00ff */
.L_x_72:
[----:B-----5:R-:W-:Y:S01]  /*43d0*/  @!P2 FSETP.EQ.AND P0, PT, R35, RZ, PT ;  /* 0x000000ff2300a20b */ /* 0x020fe20003f02000 */
[----:B------:R-:W-:Y:S01]  /*43e0*/  @!UPT UIADD3 URZ, UPT, UPT, URZ, URZ, URZ ;  /* 0x000000fffffff290 */ /* 0x000fe2000fffe0ff */
[----:B------:R-:W-:Y:S11]  /*43f0*/  @!P2 BRA `(.L_x_73) ;  /* 0x000000000014a947 */ /* 0x000ff60003800000 */
[----:B------:R-:W-:Y:S02]  /*4400*/  LOP3.LUT P2, RZ, R64, 0xff, RZ, 0xc0, !PT ;  /* 0x000000ff40ff7812 */ /* 0x000fe4000784c0ff */
[----:B------:R-:W-:Y:S04]  /*4410*/  PLOP3.LUT P0, PT, PT, PT, UP0, 0x80, 0x8 ;  /* 0x000000000008781c */ /* 0x000fe80003f0f008 */
[----:B------:R-:W-:Y:S07]  /*4420*/  PLOP3.LUT P0, PT, P0, PT, PT, 0x8, 0x80 ;  /* 0x000000000080781c */ /* 0x000fee000070e170 */
[----:B------:R-:W-:Y:S11]  /*4430*/  @P2 FSETP.EQ.AND P0, PT, R35, RZ, PT ;  /* 0x000000ff2300220b */ /* 0x000ff60003f02000 */
[----:B------:R-:W-:Y:S02]  /*4440*/  @!UPT UIADD3 URZ, UPT, UPT, URZ, URZ, URZ ;  /* 0x000000fffffff290 */ /* 0x000fe4000fffe0ff */
.L_x_73:
[----:B------:R-:W3:Y:S01]  /*4450*/  SYNCS.PHASECHK.TRANS64.TRYWAIT P2, [UR7+0x60], R14 ;  /* 0x0000600eff0075a7 */ /* 0x000ee20008041107 */
[----:B------:R-:W-:Y:S04]  /*4460*/  ELECT P4, URZ, PT ;  /* 0x0000000000ff782f */ /* 0x000fe80003880000 */
[----:B------:R-:W-:Y:S11]  /*4470*/  PLOP3.LUT P4, PT, P0, P4, PT, 0xf2, 0x2f ;  /* 0x00000000002f781c */ /* 0x000ff60000789e72 */
[----:B------:R-:W-:Y:S02]  /*4480*/  @!UPT UIADD3 URZ, UPT, UPT, URZ, URZ, URZ ;  /* 0x000000fffffff290 */ /* 0x000fe4000fffe0ff */
[----:B-1----:R-:W-:Y:S05]  /*4490*/  @!P4 IADD3 R8, P0, PT, R32, 0x580, RZ ;  /* 0x000005802008c810 */ /* 0x002fea0007f1e0ff */
[----:B--2---:R-:W-:Y:S01]  /*44a0*/  @!P4 IMAD.X R2, RZ, RZ, R33, P0 ;  /* 0x000000ffff02c224 */ /* 0x004fe200000e0621 */
[----:B---3--:R-:W-:Y:S07]  /*44b0*/  @!P2 BRA `(.L_x_74) ;  /* 0x0000003c0088a947 */ /* 0x008fee0003800000 */
.L_x_161:
[----:B------:R-:W-:Y:S01]  /*44c0*/  @!P4 R2UR UR8, R2 ;  /* 0x000000000208c2ca */ /* 0x000fe200000e0000 */
[----:B------:R-:W-:Y:S01]  /*44d0*/  VOTEU.ALL UP1, P4 ;  /* 0x0000000000ff7886 */ /* 0x000fe20002020000 */
[----:B------:R-:W-:Y:S01]  /*44e0*/  @!P4 R2UR UR9, R8 ;  /* 0x000000000809c2ca */ /* 0x000fe200000e0000 */
[----:B-1----:R-:W-:Y:S01]  /*44f0*/  @!P4 IMAD.MOV.U32 R0, RZ, RZ, 0x2000 ;  /* 0x00002000ff00c424 */ /* 0x002fe200078e00ff */
[----:B------:R-:W-:Y:S01]  /*4500*/  UMOV UR10, 0x0 ;  /* 0x00000000000a7882 */ /* 0x000fe20000000000 */
[----:B------:R-:W-:Y:S01]  /*4510*/  UMOV UR11, 0x10000000 ;  /* 0x10000000000b7882 */ /* 0x000fe20000000000 */
[----:B------:R-:W-:Y:S01]  /*4520*/  @!UP1 UIADD3 UR32, UPT, UPT, UR7, 0x200, URZ ;  /* 0x0000020007209890 */ /* 0x000fe2000fffe0ff */
[----:B------:R-:W-:Y:S06]  /*4530*/  VOTEU.ALL UP1, P4 ;  /* 0x0000000000ff7886 */ /* 0x000fec0002020000 */
[----:B------:R-:W-:Y:S01]  /*4540*/  IMAD.U32 R9, RZ, RZ, UR8 ;  /* 0x00000008ff097e24 */ /* 0x000fe2000f8e00ff */
[----:B------:R-:W-:Y:S01]  /*4550*/  UPRMT UR8, UR37, 0x654, UR33 ;  /* 0x0000065425087896 */ /* 0x000fe20008000021 */
[----:B------:R-:W-:Y:S03]  /*4560*/  IMAD.U32 R8, RZ, RZ, UR9 ;  /* 0x00000009ff087e24 */ /* 0x000fe6000f8e00ff */
[----:B------:R-:W-:Y:S02]  /*4570*/  @!P4 R2UR UR15, R9 ;  /* 0x00000000090fc2ca */ /* 0x000fe400000e0000 */
[----:B------:R-:W-:Y:S02]  /*4580*/  @!P4 R2UR UR14, R8 ;  /* 0x00000000080ec2ca */ /* 0x000fe400000e0000 */
[----:B------:R-:W-:Y:S05]  /*4590*/  @!P4 IADD3 R8, P0, PT, R32, 0x580, RZ ;  /* 0x000005802008c810 */ /* 0x000fea0007f1e0ff */
[----:B------:R-:W-:Y:S06]  /*45a0*/  @!P4 IMAD.X R2, RZ, RZ, R33, P0 ;  /* 0x000000ffff02c224 */ /* 0x000fec00000e0621 */
[----:B------:R1:W-:Y:S01]  /*45b0*/  @!UP1 UTMALDG.3D [UR32], [UR14], desc[UR10] ;  /* 0x00000a200e0095b4 */ /* 0x0003e20008011000 */
[----:B------:R1:W-:Y:S01]  /*45c0*/  @!P4 SYNCS.ARRIVE.TRANS64.RED.A0TR RZ, [UR7+0x40], R0 ;  /* 0x00004000ffffc9a7 */ /* 0x0003e20008300407 */
[----:B------:R-:W-:Y:S01]  /*45d0*/  SYNCS.ARRIVE.TRANS64.RED.A1T0 RZ, [UR8], RZ ;  /* 0x000000ffffff79a7 */ /* 0x000fe20008100408 */
[----:B------:R-:W2:Y:S02]  /*45e0*/  SYNCS.PHASECHK.TRANS64.TRYWAIT P2, [UR7+0x68], R14 ;  /* 0x0000680eff0075a7 */ /* 0x000ea40008041107 */
[----:B-12---:R-:W-:Y:S05]  /*45f0*/  @!P2 BRA `(.L_x_75) ;  /* 0x0000003c0050a947 */ /* 0x006fea0003800000 */
.L_x_163:
[----:B------:R-:W-:Y:S01]  /*4600*/  @!P4 R2UR UR8, R2 ;  /* 0x000000000208c2ca */ /* 0x000fe200000e0000 */
[----:B------:R-:W-:Y:S01]  /*4610*/  VOTEU.ALL UP1, P4 ;  /* 0x0000000000ff7886 */ /* 0x000fe20002020000 */
[----:B------:R-:W-:Y:S01]  /*4620*/  @!P4 R2UR UR9, R8 ;  /* 0x000000000809c2ca */ /* 0x000fe200000e0000 */
[----:B-1----:R-:W-:Y:S01]  /*4630*/  @!P4 IMAD.MOV.U32 R0, RZ, RZ, 0x2000 ;  /* 0x00002000ff00c424 */ /* 0x002fe200078e00ff */
[----:B------:R-:W-:Y:S01]  /*4640*/  UMOV UR10, 0x0 ;  /* 0x00000000000a7882 */ /* 0x000fe20000000000 */
[----:B------:R-:W-:Y:S01]  /*4650*/  UMOV UR11, 0x10000000 ;  /* 0x10000000000b7882 */ /* 0x000fe20000000000 */
[----:B------:R-:W-:Y:S02]  /*4660*/  @!UP1 UIADD3 UR26, UPT, UPT, UR34, 0x10, URZ ;  /* 0x00000010221a9890 */ /* 0x000fe4000fffe0ff */
[----:B------:R-:W-:Y:S01]  /*4670*/  @!UP1 UIADD3 UR24, UPT, UPT, UR7, 0x2200, URZ ;  /* 0x0000220007189890 */ /* 0x000fe2000fffe0ff */
[----:B------:R-:W-:Y:S01]  /*4680*/  VOTEU.ALL UP1, P4 ;  /* 0x0000000000ff7886 */ /* 0x000fe20002020000 */
[----:B------:R-:W-:Y:S01]  /*4690*/  UMOV UR27, UR35 ;  /* 0x00000023001b7c82 */ /* 0x000fe20008000000 */
[----:B------:R-:W-:Y:S02]  /*46a0*/  UMOV UR28, UR36 ;  /* 0x00000024001c7c82 */ /* 0x000fe40008000000 */
        /* <DEDUP_REMOVED lines=12> */
.L_x_165:
[----:B------:R-:W2:Y:S01]  /*4770*/  LDC.64 R12, c[0x0][0xb18] ;  /* 0x0002c600ff0c7b82 */ /* 0x000ea20000000a00 */
[----:B------:R-:W-:Y:S01]  /*4780*/  @!P4 R2UR UR8, R2 ;  /* 0x000000000208c2ca */ /* 0x000fe200000e0000 */
[----:B------:R-:W-:Y:S01]  /*4790*/  VOTEU.ALL UP1, P4 ;  /* 0x0000000000ff7886 */ /* 0x000fe20002020000 */
[----:B------:R-:W-:Y:S01]  /*47a0*/  @!P4 R2UR UR9, R8 ;  /* 0x000000000809c2ca */ /* 0x000fe200000e0000 */
[----:B-1----:R-:W-:Y:S01]  /*47b0*/  @!P4 IMAD.MOV.U32 R0, RZ, RZ, 0x2000 ;  /* 0x00002000ff00c424 */ /* 0x002fe200078e00ff */
[----:B------:R-:W-:Y:S03]  /*47c0*/  UMOV UR10, 0x0 ;  /* 0x00000000000a7882 */ /* 0x000fe60000000000 */
[----:B------:R-:W1:Y:S01]  /*47d0*/  @!P1 LDC R2, c[0x0][0xb0c] ;  /* 0x0002c300ff029b82 */ /* 0x000e620000000800 */
[----:B------:R-:W-:Y:S01]  /*47e0*/  @!UP1 UIADD3 UR18, UPT, UPT, UR34, 0x20, URZ ;  /* 0x0000002022129890 */ /* 0x000fe2000fffe0ff */
[----:B------:R-:W-:Y:S01]  /*47f0*/  @P3 SHF.R.U32.HI R27, RZ, 0x10, R21 ;  /* 0x00000010ff1b3819 */ /* 0x000fe20000011615 */
[----:B------:R-:W-:Y:S01]  /*4800*/  @!UP1 UIADD3 UR16, UPT, UPT, UR7, 0x4200, URZ ;  /* 0x0000420007109890 */ /* 0x000fe2000fffe0ff */
[----:B------:R-:W-:Y:S01]  /*4810*/  VIADD R29, R29, 0x1 ;  /* 0x000000011d1d7836 */ /* 0x000fe20000000000 */
[----:B------:R-:W-:Y:S01]  /*4820*/  VOTEU.ALL UP1, P4 ;  /* 0x0000000000ff7886 */ /* 0x000fe20002020000 */
[----:B------:R-:W-:Y:S01]  /*4830*/  UMOV UR11, 0x10000000 ;  /* 0x10000000000b7882 */ /* 0x000fe20000000000 */
[----:B------:R-:W-:Y:S01]  /*4840*/  UMOV UR19, UR35 ;  /* 0x0000002300137c82 */ /* 0x000fe20008000000 */
[----:B------:R-:W-:Y:S01]  /*4850*/  IMAD.U32 R9, RZ, RZ, UR8 ;  /* 0x00000008ff097e24 */ /* 0x000fe2000f8e00ff */
[----:B------:R-:W-:Y:S01]  /*4860*/  UMOV UR20, UR36 ;  /* 0x0000002400147c82 */ /* 0x000fe20008000000 */
[----:B------:R-:W-:Y:S01]  /*4870*/  IMAD.U32 R8, RZ, RZ, UR9 ;  /* 0x00000009ff087e24 */ /* 0x000fe2000f8e00ff */
[----:B------:R-:W-:Y:S02]  /*4880*/  UPRMT UR8, UR37, 0x654, UR17 ;  /* 0x0000065425087896 */ /* 0x000fe40008000011 */
[----:B------:R-:W-:Y:S02]  /*4890*/  @!P4 R2UR UR15, R9 ;  /* 0x00000000090fc2ca */ /* 0x000fe400000e0000 */
[----:B------:R-:W-:Y:S02]  /*48a0*/  @!P4 R2UR UR14, R8 ;  /* 0x00000000080ec2ca */ /* 0x000fe400000e0000 */
[----:B------:R-:W3:Y:S11]  /*48b0*/  LDC.64 R8, c[0x0][0xb10] ;  /* 0x0002c400ff087b82 */ /* 0x000ef60000000a00 */
[----:B------:R1:W-:Y:S01]  /*48c0*/  @!UP1 UTMALDG.3D [UR16], [UR14], desc[UR10] ;  /* 0x00000a100e0095b4 */ /* 0x0003e20008011000 */
[----:B------:R5:W-:Y:S01]  /*48d0*/  @!P4 SYNCS.ARRIVE.TRANS64.RED.A0TR RZ, [UR7+0x50], R0 ;  /* 0x00005000ffffc9a7 */ /* 0x000be20008300407 */
[C---:B---3--:R-:W-:Y:S01]  /*48e0*/  @!P1 IMAD.HI.U32 R8, R11.reuse, R8, RZ ;  /* 0x000000080b089227 */ /* 0x048fe200078e00ff */
[----:B--2---:R-:W-:Y:S02]  /*48f0*/  @!P1 ISETP.NE.AND P0, PT, R12, 0x1, PT ;  /* 0x000000010c00980c */ /* 0x004fe40003f05270 */
[----:B-1----:R-:W-:Y:S01]  /*4900*/  @!P1 ISETP.NE.AND P2, PT, R2, 0x1, PT ;  /* 0x000000010200980c */ /* 0x002fe20003f45270 */
[----:B------:R-:W-:Y:S01]  /*4910*/  SYNCS.ARRIVE.TRANS64.RED.A1T0 RZ, [UR8], RZ ;  /* 0x000000ffffff79a7 */ /* 0x000fe20008100408 */
[C---:B------:R-:W-:Y:S01]  /*4920*/  @!P1 IMAD.HI.U32 R13, R10.reuse, R13, RZ ;  /* 0x0000000d0a0d9227 */ /* 0x040fe200078e00ff */
[----:B------:R-:W-:Y:S04]  /*4930*/  @!P1 SHF.R.U32.HI R8, RZ, R9, R8 ;  /* 0x00000009ff089219 */ /* 0x000fe80000011608 */
[----:B------:R-:W-:Y:S01]  /*4940*/  @!P1 SEL R8, R11, R8, !P2 ;  /* 0x000000080b089207 */ /* 0x000fe20005000000 */
[----:B------:R-:W1:Y:S01]  /*4950*/  SYNCS.PHASECHK.TRANS64.TRYWAIT P5, [UR7+0x78], R14 ;  /* 0x0000780eff0075a7 */ /* 0x000e6200080a1107 */
[----:B-----5:R-:W2:Y:S02]  /*4960*/  @!P1 LDC R0, c[0x0][0xb20] ;  /* 0x0002c800ff009b82 */ /* 0x020ea40000000800 */
[----:B--2---:R-:W-:Y:S04]  /*4970*/  @!P1 SHF.R.U32.HI R0, RZ, R0, R13 ;  /* 0x00000000ff009219 */ /* 0x004fe8000001160d */
[----:B------:R-:W-:Y:S05]  /*4980*/  @!P1 SEL R9, R10, R0, !P0 ;  /* 0x000000000a099207 */ /* 0x000fea0004000000 */
[----:B------:R-:W-:Y:S02]  /*4990*/  @!P1 IMAD.IADD R0, R9, 0x1, -R8 ;  /* 0x0000000109009824 */ /* 0x000fe400078e0a08 */
[----:B------:R-:W-:Y:S02]  /*49a0*/  @!P1 IMAD.IADD R8, R8, 0x1, -R9 ;  /* 0x0000000108089824 */ /* 0x000fe400078e0a09 */
[----:B------:R-:W-:Y:S02]  /*49b0*/  @!P1 IMAD R11, R0, R2, R11 ;  /* 0x00000002000b9224 */ /* 0x000fe400078e020b */
[----:B------:R-:W-:Y:S01]  /*49c0*/  @!P1 IMAD R10, R8, R12, R10 ;  /* 0x0000000c080a9224 */ /* 0x000fe200078e020a */
[----:B-1----:R-:W-:Y:S06]  /*49d0*/  @!P5 BRA `(.L_x_77) ;  /* 0x000000380088d947 */ /* 0x002fec0003800000 */
.L_x_167:
[----:B------:R-:W-:Y:S01]  /*49e0*/  @!P4 IADD3 R2, P0, PT, R32, 0x580, RZ ;  /* 0x000005802002c810 */ /* 0x000fe20007f1e0ff */
[----:B------:R-:W-:Y:S01]  /*49f0*/  VOTEU.ALL UP1, P4 ;  /* 0x0000000000ff7886 */ /* 0x000fe20002020000 */
[----:B------:R-:W-:Y:S01]  /*4a00*/  UMOV UR18, 0x0 ;  /* 0x0000000000127882 */ /* 0x000fe20000000000 */
[----:B------:R-:W-:Y:S01]  /*4a10*/  UMOV UR19, 0x10000000 ;  /* 0x1000000000137882 */ /* 0x000fe20000000000 */
[----:B------:R-:W-:Y:S01]  /*4a20*/  @!P4 R2UR UR9, R2 ;  /* 0x000000000209c2ca */ /* 0x000fe200000e0000 */
[----:B-1----:R-:W-:Y:S01]  /*4a30*/  @!P4 IMAD.X R0, RZ, RZ, R33, P0 ;  /* 0x000000ffff00c224 */ /* 0x002fe200000e0621 */
[----:B------:R-:W-:Y:S01]  /*4a40*/  @!UP1 UIADD3 UR10, UPT, UPT, UR34, 0x30, URZ ;  /* 0x00000030220a9890 */ /* 0x000fe2000fffe0ff */
[----:B------:R-:W-:Y:S01]  /*4a50*/  ISETP.NE.AND P0, PT, R29, 0x2, PT ;  /* 0x000000021d00780c */ /* 0x000fe20003f05270 */
[----:B------:R-:W-:Y:S01]  /*4a60*/  UMOV UR11, UR35 ;  /* 0x00000023000b7c82 */ /* 0x000fe20008000000 */
[----:B------:R-:W-:Y:S01]  /*4a70*/  UMOV UR12, UR36 ;  /* 0x00000024000c7c82 */ /* 0x000fe20008000000 */
[----:B------:R-:W-:Y:S01]  /*4a80*/  @!P4 R2UR UR8, R0 ;  /* 0x000000000008c2ca */ /* 0x000fe200000e0000 */
[----:B------:R-:W-:Y:S01]  /*4a90*/  IMAD.IADD R14, R10, 0x1, R62 ;  /* 0x000000010a0e7824 */ /* 0x000fe200078e023e */
[----:B------:R-:W-:Y:S01]  /*4aa0*/  @P3 R2UR UR36, R27 ;  /* 0x000000001b2432ca */ /* 0x000fe200000e0000 */
[----:B------:R-:W-:Y:S01]  /*4ab0*/  IMAD.IADD R15, R11, 0x1, R63 ;  /* 0x000000010b0f7824 */ /* 0x000fe200078e023f */
[----:B------:R-:W-:Y:S02]  /*4ac0*/  SEL R0, RZ, 0x1, P0 ;  /* 0x00000001ff007807 */ /* 0x000fe40000000000 */
[----:B------:R-:W-:Y:S01]  /*4ad0*/  LOP3.LUT R30, R30, 0x1, RZ, 0x3c, !PT ;  /* 0x000000011e1e7812 */ /* 0x000fe200078e3cff */
[----:B------:R-:W-:Y:S01]  /*4ae0*/  IMAD.U32 R8, RZ, RZ, UR9 ;  /* 0x00000009ff087e24 */ /* 0x000fe2000f8e00ff */
[----:B------:R-:W-:Y:S01]  /*4af0*/  @!UP1 UIADD3 UR9, UPT, UPT, UR7, 0x58, URZ ;  /* 0x0000005807099890 */ /* 0x000fe2000fffe0ff */
[----:B------:R-:W-:Y:S02]  /*4b00*/  LOP3.LUT R28, R28, R0, RZ, 0x3c, !PT ;  /* 0x000000001c1c7212 */ /* 0x000fe400078e3cff */
[----:B------:R-:W-:Y:S02]  /*4b10*/  SEL R29, R29, RZ, P0 ;  /* 0x000000ff1d1d7207 */ /* 0x000fe40000000000 */
[----:B------:R-:W-:Y:S01]  /*4b20*/  IMAD.U32 R9, RZ, RZ, UR8 ;  /* 0x00000008ff097e24 */ /* 0x000fe2000f8e00ff */
[----:B------:R-:W-:Y:S01]  /*4b30*/  @!P4 R2UR UR14, R8 ;  /* 0x00000000080ec2ca */ /* 0x000fe200000e0000 */
[----:B------:R-:W-:Y:S01]  /*4b40*/  @!UP1 UIADD3 UR8, UPT, UPT, UR7, 0x6200, URZ ;  /* 0x0000620007089890 */ /* 0x000fe2000fffe0ff */
[----:B------:R-:W-:Y:S02]  /*4b50*/  VOTEU.ALL UP1, P4 ;  /* 0x0000000000ff7886 */ /* 0x000fe40002020000 */
[----:B------:R-:W-:Y:S11]  /*4b60*/  @!P4 R2UR UR15, R9 ;  /* 0x00000000090fc2ca */ /* 0x000ff600000e0000 */
[----:B------:R-:W-:Y:S02]  /*4b70*/  @!UPT UIADD3 URZ, UPT, UPT, URZ, URZ, URZ ;  /* 0x000000fffffff290 */ /* 0x000fe4000fffe0ff */
[----:B------:R2:W-:Y:S01]  /*4b80*/  @!UP1 UTMALDG.3D [UR8], [UR14], desc[UR18] ;  /* 0x000012080e0095b4 */ /* 0x0005e20008011000 */
[----:B------:R2:W-:Y:S01]  /*4b90*/  @!P4 SYNCS.ARRIVE.TRANS64.RED.A0TR RZ, [UR7+0x58], R25 ;  /* 0x00005819ffffc9a7 */ /* 0x0005e20008300407 */
[----:B------:R-:W-:Y:S01]  /*4ba0*/  UPLOP3.LUT UP1, UPT, UPT, UPT, UPT, 0x80, 0x8 ;  /* 0x000000000008789c */ /* 0x000fe20003f2f070 */
[----:B------:R-:W-:Y:S01]  /*4bb0*/  SYNCS.ARRIVE.TRANS64.RED.A1T0 RZ, [UR13], RZ ;  /* 0x000000ffffff79a7 */ /* 0x000fe2000810040d */
[----:B------:R-:W-:Y:S09]  /*4bc0*/  @P3 BRA `(.L_x_78) ;  /* 0xfffffff000a03947 */ /* 0x000ff2000383ffff */
[----:B------:R-:W-:-:S04]  /*4bd0*/  SHF.L.U32 R2, R30, 0x1f, RZ ;  /* 0x0000001f1e027819 */ /* 0x000fc800000006ff */
[----:B------:R-:W1:Y:S02]  /*4be0*/  SYNCS.PHASECHK.TRANS64.TRYWAIT P0, [UR7+0x60], R2 ;  /* 0x00006002ff0075a7 */ /* 0x000e640008001107 */
[----:B-1----:R-:W-:Y:S05]  /*4bf0*/  @!P0 BRA `(.L_x_79) ;  /* 0x0000003800188947 */ /* 0x002fea0003800000 */
.L_x_169:
[----:B------:R-:W3:Y:S02]  /*4c00*/  SYNCS.PHASECHK.TRANS64.TRYWAIT P0, [UR7+0x68], R2 ;  /* 0x00006802ff0075a7 */ /* 0x000ee40008001107 */
[----:B---3--:R-:W-:Y:S05]  /*4c10*/  @!P0 BRA `(.L_x_80) ;  /* 0x0000003800288947 */ /* 0x008fea0003800000 */
.L_x_171:
[----:B------:R-:W3:Y:S02]  /*4c20*/  SYNCS.PHASECHK.TRANS64.TRYWAIT P0, [UR7+0x70], R2 ;  /* 0x00007002ff0075a7 */ /* 0x000ee40008001107 */
[----:B---3--:R-:W-:Y:S05]  /*4c30*/  @!P0 BRA `(.L_x_81) ;  /* 0x0000003800388947 */ /* 0x008fea0003800000 */
.L_x_173:
[----:B-1----:R-:W-:-:S07]  /*4c40*/  MOV R0, UR7 ;  /* 0x0000000700007c02 */ /* 0x002fce0008000f00 */
.L_x_82:
[----:B-1----:R-:W-:-:S04]  /*4c50*/  SHF.L.U32 R2, R30, 0x1f, RZ ;  /* 0x0000001f1e027819 */ /* 0x002fc800000006ff */
[----:B------:R1:W3:Y:S03]  /*4c60*/  SYNCS.PHASECHK.TRANS64.TRYWAIT P0, [R0+URZ+0x78], R2 ;  /* 0x00007802000075a7 */ /* 0x0002e600080011ff */
[----:B---3--:R-:W-:Y:S05]  /*4c70*/  @!P0 NANOSLEEP.SYNCS 0x989680 ;  /* 0x009896800000895d */ /* 0x008fea0003900000 */
[----:B------:R-:W3:Y:S02]  /*4c80*/  @!P0 SYNCS.PHASECHK.TRANS64 P0, [R0+URZ+0x78], R2 ;  /* 0x00007802000085a7 */ /* 0x000ee400080010ff */
[----:B--23--:R-:W-:Y:S05]  /*4c90*/  @P0 EXIT ;  /* 0x000000000000094d */ /* 0x00cfea0003800000 */
[----:B------:R-:W-:Y:S05]  /*4ca0*/  BRA `(.L_x_82) ;  /* 0xfffffffc00e87947 */ /* 0x000fea000383ffff */
.L_x_67:
[----:B------:R-:W-:-:S06]  /*4cb0*/  UISETP.GE.AND UP1, UPT, UR8, 0x4, UPT ;  /* 0x000000040800788c */ /* 0x000fcc000bf26270 */
[----:B------:R-:W-:-:S13]  /*4cc0*/  PLOP3.LUT P0, PT, PT, PT, UP1, 0x80, 0x8 ;  /* 0x000000000008781c */ /* 0x000fda0003f0f018 */
[----:B------:R-:W-:Y:S05]  /*4cd0*/  @!P0 EXIT ;  /* 0x000000000000894d */ /* 0x000fea0003800000 */
[----:B------:R-:W-:Y:S01]  /*4ce0*/  BAR.SYNC.DEFER_BLOCKING 0x6, 0xa0 ;  /* 0x0182800000007b1d */ /* 0x000fe20000010000 */
[C---:B------:R-:W-:Y:S01]  /*4cf0*/  IMAD.SHL.U32 R2, R77.reuse, 0x10, RZ ;  /* 0x000000104d027824 */ /* 0x040fe200078e00ff */
[C---:B------:R-:W-:Y:S01]  /*4d00*/  SHF.L.U32 R32, R77.reuse, 0x10, RZ ;  /* 0x000000104d207819 */ /* 0x040fe200000006ff */
[C---:B------:R-:W-:Y:S01]  /*4d10*/  IMAD.SHL.U32 R76, R77.reuse, 0x2, RZ ;  /* 0x000000024d4c7824 */ /* 0x040fe200078e00ff */
[C---:B------:R-:W-:Y:S01]  /*4d20*/  LOP3.LUT R78, R77.reuse, 0x60, RZ, 0xc0, !PT ;  /* 0x000000604d4e7812 */ /* 0x040fe200078ec0ff */
[----:B------:R-:W-:Y:S01]  /*4d30*/  HFMA2 R73, -RZ, RZ, 0, 5.9604644775390625e-08 ;  /* 0x00000001ff497431 */ /* 0x000fe200000001ff */
[----:B------:R-:W-:Y:S02]  /*4d40*/  UMOV UR48, 0x400 ;  /* 0x0000040000307882 */ /* 0x000fe40000000000 */
[----:B------:R-:W1:Y:S01]  /*4d50*/  LDC R67, c[0x0][0x370] ;  /* 0x0000dc00ff437b82 */ /* 0x000e620000000800 */
[----:B------:R-:W-:Y:S01]  /*4d60*/  ULEA UR48, UR37, UR48, 0x18 ;  /* 0x0000003025307291 */ /* 0x000fe2000f8ec0ff */
[----:B------:R-:W-:Y:S01]  /*4d70*/  LOP3.LUT R3, R2, 0x60, RZ, 0xc0, !PT ;  /* 0x0000006002037812 */ /* 0x000fe200078ec0ff */
[----:B------:R-:W-:Y:S01]  /*4d80*/  HFMA2 R71, -RZ, RZ, 0, 0 ;  /* 0x00000000ff477431 */ /* 0x000fe200000001ff */
[----:B------:R-:W-:Y:S01]  /*4d90*/  LOP3.LUT R75, R77, 0x2, RZ, 0xc0, !PT ;  /* 0x000000024d4b7812 */ /* 0x000fe200078ec0ff */
[----:B------:R-:W-:Y:S01]  /*4da0*/  UIADD3 UR4, UPT, UPT, UR48, 0x200, URZ ;  /* 0x0000020030047890 */ /* 0x000fe2000fffe0ff */
[----:B------:R-:W-:Y:S01]  /*4db0*/  LOP3.LUT R76, R3, 0xc, R76, 0xf8, !PT ;  /* 0x0000000c034c7812 */ /* 0x000fe200078ef84c */
[----:B------:R-:W-:Y:S01]  /*4dc0*/  IMAD.MOV.U32 R31, RZ, RZ, RZ ;  /* 0x000000ffff1f7224 */ /* 0x000fe200078e00ff */
[----:B------:R-:W2:Y:S01]  /*4dd0*/  LDC R28, c[0x0][0xb0c] ;  /* 0x0002c300ff1c7b82 */ /* 0x000ea20000000800 */
[----:B------:R-:W-:Y:S01]  /*4de0*/  LOP3.LUT R32, R32, 0x600000, RZ, 0xc0, !PT ;  /* 0x0060000020207812 */ /* 0x000fe200078ec0ff */
[----:B------:R-:W-:Y:S01]  /*4df0*/  IMAD.MOV.U32 R81, RZ, RZ, RZ ;  /* 0x000000ffff517224 */ /* 0x000fe200078e00ff */
[----:B------:R-:W-:Y:S01]  /*4e00*/  LOP3.LUT R76, R76, 0x790, R2, 0xf8, !PT ;  /* 0x000007904c4c7812 */ /* 0x000fe200078ef802 */
[----:B------:R-:W-:Y:S01]  /*4e10*/  IMAD.U32 R69, RZ, RZ, UR4 ;  /* 0x00000004ff457e24 */ /* 0x000fe2000f8e00ff */
[----:B------:R-:W-:Y:S01]  /*4e20*/  LOP3.LUT R77, R77, 0x4, RZ, 0xc0, !PT ;  /* 0x000000044d4d7812 */ /* 0x000fe200078ec0ff */
[----:B------:R-:W4:Y:S01]  /*4e30*/  LDCU.64 UR52, c[0x0][0x348] ;  /* 0x00006900ff3477ac */ /* 0x000f220008000a00 */
[----:B------:R-:W-:Y:S01]  /*4e40*/  MOV R72, RZ ;  /* 0x000000ff00487202 */ /* 0x000fe20000000f00 */
[----:B------:R-:W1:Y:S01]  /*4e50*/  LDC R65, c[0x0][0xb20] ;  /* 0x0002c800ff417b82 */ /* 0x000e620000000800 */
[----:B------:R-:W3:Y:S01]  /*4e60*/  LDS R0, [UR48+0x140] ;  /* 0x00014030ff007984 */ /* 0x000ee20008000800 */
[----:B------:R-:W-:Y:S01]  /*4e70*/  IMAD R76, R76, 0x4, R69 ;  /* 0x000000044c4c7824 */ /* 0x000fe200078e0245 */
[----:B------:R-:W1:Y:S03]  /*4e80*/  LDCU.64 UR38, c[0x0][0x888] ;  /* 0x00011100ff2677ac */ /* 0x000e660008000a00 */
[--C-:B------:R-:W-:Y:S01]  /*4e90*/  IMAD R75, R75, -0x10, R76.reuse ;  /* 0xfffffff04b4b7824 */ /* 0x100fe200078e024c */
[----:B------:R-:W1:Y:S01]  /*4ea0*/  LDCU.64 UR44, c[0x0][0x890] ;  /* 0x00011200ff2c77ac */ /* 0x000e620008000a00 */
[----:B------:R-:W1:Y:S01]  /*4eb0*/  LDC R27, c[0x0][0xb30] ;  /* 0x0002cc00ff1b7b82 */ /* 0x000e620000000800 */
[----:B------:R-:W-:Y:S01]  /*4ec0*/  IMAD R74, R77, -0x10, R76 ;  /* 0xfffffff04d4a7824 */ /* 0x000fe200078e024c */
[----:B------:R-:W-:Y:S01]  /*4ed0*/  UMOV UR49, URZ ;  /* 0x000000ff00317c82 */ /* 0x000fe20008000000 */
[----:B------:R-:W-:-:S05]  /*4ee0*/  UMOV UR51, URZ ;  /* 0x000000ff00337c82 */ /* 0x000fca0008000000 */
[----:B------:R-:W1:Y:S08]  /*4ef0*/  LDC.64 R60, c[0x0][0xb10] ;  /* 0x0002c400ff3c7b82 */ /* 0x000e700000000a00 */
[----:B------:R-:W1:Y:S08]  /*4f00*/  LDC.64 R24, c[0x0][0xb18] ;  /* 0x0002c600ff187b82 */ /* 0x000e700000000a00 */
[----:B------:R-:W1:Y:S08]  /*4f10*/  LDC.64 R22, c[0x0][0xb28] ;  /* 0x0002ca00ff167b82 */ /* 0x000e700000000a00 */
[----:B------:R-:W1:Y:S01]  /*4f20*/  LDC.64 R58, c[0x0][0x8b0] ;  /* 0x00022c00ff3a7b82 */ /* 0x000e620000000a00 */
[----:B---3--:R-:W-:-:S07]  /*4f30*/  IMAD.IADD R32, R0, 0x1, R32 ;  /* 0x0000000100207824 */ /* 0x008fce00078e0220 */
[----:B------:R-:W3:Y:S08]  /*4f40*/  LDC.64 R56, c[0x0][0x8a8] ;  /* 0x00022a00ff387b82 */ /* 0x000ef00000000a00 */
[----:B--2-4-:R-:W1:Y:S02]  /*4f50*/  LDC R66, c[0x0][0x374] ;  /* 0x0000dd00ff427b82 */ /* 0x014e640000000800 */
.L_x_126:
[----:B------:R-:W-:Y:S02]  /*4f60*/  LEA R0, R81, UR48, 0x3 ;  /* 0x0000003051007c11 */ /* 0x000fe4000f8e18ff */
[----:B------:R-:W-:Y:S02]  /*4f70*/  SHF.L.U32 R2, R71, 0x1f, RZ ;  /* 0x0000001f47027819 */ /* 0x000fe400000006ff */
[----:B------:R-:W-:Y:S02]  /*4f80*/  LEA R16, R81, UR48, 0x4 ;  /* 0x0000003051107c11 */ /* 0x000fe4000f8e20ff */
[----:B------:R-:W2:Y:S02]  /*4f90*/  SYNCS.PHASECHK.TRANS64.TRYWAIT P0, [R0+URZ+0x90], R2 ;  /* 0x00009002000075a7 */ /* 0x000ea400080011ff */
[----:B--23--:R-:W-:Y:S05]  /*4fa0*/  @!P0 BRA `(.L_x_83) ;  /* 0x0000003400748947 */ /* 0x00cfea0003800000 */
.L_x_174:
[----:B------:R-:W4:Y:S01]  /*4fb0*/  LDC.64 R10, c[0x0][0xb10] ;  /* 0x0002c400ff0a7b82 */ /* 0x000f220000000a00 */
[----:B------:R-:W3:Y:S01]  /*4fc0*/  LDS.128 R16, [R16+0x120] ;  /* 0x0001200010107984 */ /* 0x000ee20000000c00 */
[----:B-1----:R-:W-:Y:S01]  /*4fd0*/  ISETP.NE.AND P1, PT, R27, 0x1, PT ;  /* 0x000000011b00780c */ /* 0x002fe20003f25270 */
[----:B--2---:R-:W-:Y:S01]  /*4fe0*/  VIADD R0, R0, 0xa0 ;  /* 0x000000a000007836 */ /* 0x004fe20000000000 */
[----:B------:R-:W-:Y:S04]  /*4ff0*/  ISETP.GE.AND P0, PT, R26, 0x1, PT ;  /* 0x000000011a00780c */ /* 0x000fe80003f06270 */
[----:B------:R-:W1:Y:S01]  /*5000*/  LDC.64 R8, c[0x0][0xb18] ;  /* 0x0002c600ff087b82 */ /* 0x000e620000000a00 */
[----:B------:R-:W-:Y:S01]  /*5010*/  PRMT R0, RZ, 0x654, R0 ;  /* 0x00000654ff007816 */ /* 0x000fe20000000000 */
[----:B------:R-:W-:Y:S01]  /*5020*/  @!PT LDS RZ, [RZ] ;  /* 0x00000000fffff984 */ /* 0x000fe20000000800 */
[----:B------:R-:W-:Y:S01]  /*5030*/  @!PT LDS RZ, [RZ] ;  /* 0x00000000fffff984 */ /* 0x000fe20000000800 */
[----:B------:R-:W-:Y:S01]  /*5040*/  @!PT LDS RZ, [RZ] ;  /* 0x00000000fffff984 */ /* 0x000fe20000000800 */
[----:B------:R-:W-:Y:S01]  /*5050*/  @!PT LDS RZ, [RZ] ;  /* 0x00000000fffff984 */ /* 0x000fe20000000800 */
[----:B------:R2:W-:Y:S06]  /*5060*/  MEMBAR.ALL.CTA ;  /* 0x0000000000007992 */ /* 0x0005ec0000008000 */
[----:B--2---:R-:W2:Y:S01]  /*5070*/  FENCE.VIEW.ASYNC.S ;  /* 0x00000000000073c6 */ /* 0x004ea20000000000 */
[----:B------:R-:W1:Y:S08]  /*5080*/  @!P1 LDC R12, c[0x0][0xb20] ;  /* 0x0002c800ff0c9b82 */ /* 0x000e700000000800 */
[----:B------:R-:W1:Y:S01]  /*5090*/  @!P1 LDC R7, c[0x0][0xb0c] ;  /* 0x0002c300ff079b82 */ /* 0x000e620000000800 */
[----:B--2---:R2:W-:Y:S01]  /*50a0*/  SYNCS.ARRIVE.TRANS64.RED.A1T0 RZ, [R0+URZ], RZ ;  /* 0x000000ff00ff79a7 */ /* 0x0045e200081004ff */
[----:B---3--:R-:W-:Y:S04]  /*50b0*/  LOP3.LUT P4, RZ, R18, 0x1, RZ, 0xc0, !PT ;  /* 0x0000000112ff7812 */ /* 0x008fe8000788c0ff */
[----:B------:R-:W-:Y:S09]  /*50c0*/  P2R R79, PR, RZ, 0x10 ;  /* 0x00000010ff4f7803 */ /* 0x000ff20000000000 */
[----:B------:R-:W-:Y:S02]  /*50d0*/  @P4 MOV R30, R16 ;  /* 0x00000010001e4202 */ /* 0x000fe40000000f00 */
[----:B------:R-:W-:Y:S01]  /*50e0*/  @P4 LOP3.LUT R29, R17, 0xffff, RZ, 0xc0, !PT ;  /* 0x0000ffff111d4812 */ /* 0x000fe200078ec0ff */
[----:B--2-4-:R-:W-:Y:S06]  /*50f0*/  @!P0 BRA `(.L_x_84) ;  /* 0x0000000000a48947 */ /* 0x014fec0003800000 */
[----:B------:R-:W-:Y:S01]  /*5100*/  IMAD.HI.U32 R0, R66, R25, RZ ;  /* 0x0000001942007227 */ /* 0x000fe200078e00ff */
[----:B------:R-:W-:Y:S02]  /*5110*/  ISETP.NE.AND P0, PT, R24, 0x1, PT ;  /* 0x000000011800780c */ /* 0x000fe40003f05270 */
[----:B------:R-:W-:Y:S01]  /*5120*/  ISETP.NE.AND P2, PT, R26, 0x1, PT ;  /* 0x000000011a00780c */ /* 0x000fe20003f45270 */
[----:B------:R-:W-:Y:S01]  /*5130*/  IMAD.HI.U32 R4, R67, R60, RZ ;  /* 0x0000003c43047227 */ /* 0x000fe200078e00ff */
[----:B------:R-:W-:Y:S02]  /*5140*/  SHF.R.U32.HI R0, RZ, R65, R0 ;  /* 0x00000041ff007219 */ /* 0x000fe40000011600 */
[----:B------:R-:W-:Y:S01]  /*5150*/  ISETP.NE.AND P3, PT, R28, 0x1, PT ;  /* 0x000000011c00780c */ /* 0x000fe20003f65270 */
[----:B------:R-:W-:Y:S01]  /*5160*/  IMAD.HI.U32 R6, R29, R25, RZ ;  /* 0x000000191d067227 */ /* 0x000fe200078e00ff */
[-C--:B------:R-:W-:Y:S02]  /*5170*/  SHF.R.U32.HI R4, RZ, R61.reuse, R4 ;  /* 0x0000003dff047219 */ /* 0x080fe40000011604 */
[----:B------:R-:W-:Y:S01]  /*5180*/  SEL R0, R66, R0, !P0 ;  /* 0x0000000042007207 */ /* 0x000fe20004000000 */
[----:B------:R-:W-:Y:S01]  /*5190*/  IMAD.HI.U32 R5, R30, R60, RZ ;  /* 0x0000003c1e057227 */ /* 0x000fe200078e00ff */
[----:B------:R-:W-:Y:S03]  /*51a0*/  SEL R4, R67, R4, !P3 ;  /* 0x0000000443047207 */ /* 0x000fe60005800000 */
[-C--:B------:R-:W-:Y:S01]  /*51b0*/  IMAD.HI.U32 R3, R0, R22.reuse, RZ ;  /* 0x0000001600037227 */ /* 0x080fe200078e00ff */
[----:B------:R-:W-:Y:S03]  /*51c0*/  SHF.R.U32.HI R5, RZ, R61, R5 ;  /* 0x0000003dff057219 */ /* 0x000fe60000011605 */
[----:B------:R-:W-:Y:S01]  /*51d0*/  IMAD.HI.U32 R2, R4, R22, RZ ;  /* 0x0000001604027227 */ /* 0x000fe200078e00ff */
[----:B------:R-:W-:Y:S02]  /*51e0*/  @P2 SHF.R.U32.HI R0, RZ, R23, R3 ;  /* 0x00000017ff002219 */ /* 0x000fe40000011603 */
[----:B------:R-:W-:Y:S02]  /*51f0*/  SHF.R.U32.HI R3, RZ, R65, R6 ;  /* 0x00000041ff037219 */ /* 0x000fe40000011606 */
[----:B------:R-:W-:Y:S01]  /*5200*/  @P2 SHF.R.U32.HI R4, RZ, R23, R2 ;  /* 0x00000017ff042219 */ /* 0x000fe20000011602 */
[----:B------:R-:W-:Y:S01]  /*5210*/  IMAD R0, R26, R0, RZ ;  /* 0x000000001a007224 */ /* 0x000fe200078e02ff */
[----:B------:R-:W-:Y:S02]  /*5220*/  SEL R3, R29, R3, !P0 ;  /* 0x000000031d037207 */ /* 0x000fe40004000000 */
[----:B------:R-:W-:Y:S01]  /*5230*/  SEL R2, R30, R5, !P3 ;  /* 0x000000051e027207 */ /* 0x000fe20005800000 */
[----:B------:R-:W-:Y:S01]  /*5240*/  IMAD R5, R26, R4, RZ ;  /* 0x000000041a057224 */ /* 0x000fe200078e02ff */
[C---:B------:R-:W-:Y:S01]  /*5250*/  ISETP.GE.AND P0, PT, R3.reuse, R0, PT ;  /* 0x000000000300720c */ /* 0x040fe20003f06270 */
[C---:B------:R-:W-:Y:S03]  /*5260*/  IMAD.HI.U32 R0, R3.reuse, R22, RZ ;  /* 0x0000001603007227 */ /* 0x040fe600078e00ff */
[C---:B------:R-:W-:Y:S02]  /*5270*/  ISETP.GE.OR P0, PT, R2.reuse, R5, P0 ;  /* 0x000000050200720c */ /* 0x040fe40000706670 */
[----:B------:R-:W-:Y:S04]  /*5280*/  SHF.R.U32.HI R0, RZ, R23, R0 ;  /* 0x00000017ff007219 */ /* 0x000fe80000011600 */
[C---:B------:R-:W-:Y:S05]  /*5290*/  SEL R6, R3.reuse, R0, !P2 ;  /* 0x0000000003067207 */ /* 0x040fea0005000000 */
        /* <DEDUP_REMOVED lines=14> */
[----:B------:R-:W-:Y:S07]  /*5380*/  IMAD R29, R3, R24, R29 ;  /* 0x00000018031d7224 */ /* 0x000fee00078e021d */
.L_x_84:
[----:B-1----:R-:W-:Y:S01]  /*5390*/  @!P1 ISETP.NE.AND P0, PT, R8, 0x1, PT ;  /* 0x000000010800980c */ /* 0x002fe20003f05270 */
[----:B------:R-:W-:Y:S01]  /*53a0*/  @!P1 IMAD.HI.U32 R2, R29, R9, RZ ;  /* 0x000000091d029227 */ /* 0x000fe200078e00ff */
[----:B------:R-:W-:Y:S01]  /*53b0*/  R2UR UR42, R15 ;  /* 0x000000000f2a72ca */ /* 0x000fe200000e0000 */
[----:B------:R-:W-:Y:S01]  /*53c0*/  BSSY.RECONVERGENT B6, `(.L_x_85) ;  /* 0x0000031000067945 */ /* 0x000fe20003800200 */
[----:B------:R-:W-:Y:S01]  /*53d0*/  R2UR UR41, R14 ;  /* 0x000000000e2972ca */ /* 0x000fe200000e0000 */
[C---:B------:R-:W-:Y:S01]  /*53e0*/  @!P1 IMAD.HI.U32 R0, R30.reuse, R10, RZ ;  /* 0x0000000a1e009227 */ /* 0x040fe200078e00ff */
[----:B------:R-:W-:Y:S02]  /*53f0*/  @!P1 SHF.R.U32.HI R2, RZ, R12, R2 ;  /* 0x0000000cff029219 */ /* 0x000fe40000011602 */
[----:B------:R-:W-:Y:S01]  /*5400*/  @!P1 ISETP.NE.AND P2, PT, R7, 0x1, PT ;  /* 0x000000010700980c */ /* 0x000fe20003f45270 */
[----:B------:R-:W-:Y:S01]  /*5410*/  VIADD R81, R81, 0x1 ;  /* 0x0000000151517836 */ /* 0x000fe20000000000 */
[----:B------:R-:W-:Y:S02]  /*5420*/  @!P1 SEL R2, R29, R2, !P0 ;  /* 0x000000021d029207 */ /* 0x000fe40004000000 */
[----:B------:R-:W-:Y:S02]  /*5430*/  @!P1 SHF.R.U32.HI R0, RZ, R11, R0 ;  /* 0x0000000bff009219 */ /* 0x000fe40000011600 */
[----:B------:R-:W-:Y:S01]  /*5440*/  LOP3.LUT P0, RZ, R69, 0x1b0, RZ, 0xc0, !PT ;  /* 0x000001b045ff7812 */ /* 0x000fe2000780c0ff */
[----:B------:R-:W-:Y:S01]  /*5450*/  USHF.L.U32 UR42, UR42, 0x7, URZ ;  /* 0x000000072a2a7899 */ /* 0x000fe200080006ff */
[----:B------:R-:W-:Y:S01]  /*5460*/  @!P1 SEL R3, R30, R0, !P2 ;  /* 0x000000001e039207 */ /* 0x000fe20005000000 */
[----:B------:R-:W-:Y:S01]  /*5470*/  USHF.L.U32 UR41, UR41, 0x6, URZ ;  /* 0x0000000629297899 */ /* 0x000fe200080006ff */
[----:B------:R-:W-:Y:S03]  /*5480*/  @P4 SHF.R.U32.HI R70, RZ, 0x10, R17 ;  /* 0x00000010ff464819 */ /* 0x000fe60000011611 */
[----:B------:R-:W-:Y:S02]  /*5490*/  @!P1 IMAD.IADD R0, R2, 0x1, -R3 ;  /* 0x0000000102009824 */ /* 0x000fe400078e0a03 */
[----:B------:R-:W-:Y:S02]  /*54a0*/  @!P1 IMAD.IADD R2, R3, 0x1, -R2 ;  /* 0x0000000103029824 */ /* 0x000fe400078e0a02 */
[----:B------:R-:W-:Y:S02]  /*54b0*/  @!P1 IMAD R30, R0, R7, R30 ;  /* 0x00000007001e9224 */ /* 0x000fe400078e021e */
[----:B------:R-:W-:Y:S01]  /*54c0*/  @!P1 IMAD R29, R2, R8, R29 ;  /* 0x00000008021d9224 */ /* 0x000fe200078e021d */
[----:B------:R-:W-:Y:S06]  /*54d0*/  @!P0 BRA `(.L_x_86) ;  /* 0x00000000007c8947 */ /* 0x000fec0003800000 */
[----:B------:R-:W1:Y:S01]  /*54e0*/  LDCU.64 UR8, c[0x4][0x80] ;  /* 0x01001000ff0877ac */ /* 0x000e620008000a00 */
[----:B------:R-:W-:Y:S01]  /*54f0*/  MOV R2, 0x0 ;  /* 0x0000000000027802 */ /* 0x000fe20000000f00 */
[----:B------:R-:W-:Y:S02]  /*5500*/  HFMA2 R12, -RZ, RZ, 0, 5.9604644775390625e-08 ;  /* 0x00000001ff0c7431 */ /* 0x000fe400000001ff */
[----:B------:R-:W-:Y:S01]  /*5510*/  IMAD.MOV.U32 R8, RZ, RZ, 0x70 ;  /* 0x00000070ff087424 */ /* 0x000fe200078e00ff */
[----:B------:R2:W3:Y:S01]  /*5520*/  LDC.64 R14, c[0x4][R2] ;  /* 0x01000000020e7b82 */ /* 0x0004e20000000a00 */
[----:B------:R-:W4:Y:S01]  /*5530*/  LDCU.64 UR6, c[0x4][0x88] ;  /* 0x01001100ff0677ac */ /* 0x000f220008000a00 */
[----:B------:R-:W-:Y:S01]  /*5540*/  IMAD.MOV.U32 R13, RZ, RZ, RZ ;  /* 0x000000ffff0d7224 */ /* 0x000fe200078e00ff */
[----:B------:R-:W2:Y:S01]  /*5550*/  LDCU.64 UR4, c[0x4][0x8] ;  /* 0x01000100ff0477ac */ /* 0x000ea20008000a00 */
[----:B-1----:R-:W-:Y:S01]  /*5560*/  MOV R5, UR9 ;  /* 0x0000000900057c02 */ /* 0x002fe20008000f00 */
[----:B------:R-:W-:Y:S01]  /*5570*/  IMAD.U32 R4, RZ, RZ, UR8 ;  /* 0x00000008ff047e24 */ /* 0x000fe2000f8e00ff */
[----:B----4-:R-:W-:Y:S01]  /*5580*/  MOV R7, UR7 ;  /* 0x0000000700077c02 */ /* 0x010fe20008000f00 */
[----:B------:R-:W-:Y:S01]  /*5590*/  IMAD.U32 R6, RZ, RZ, UR6 ;  /* 0x00000006ff067e24 */ /* 0x000fe2000f8e00ff */
[----:B--2---:R-:W-:Y:S01]  /*55a0*/  MOV R11, UR5 ;  /* 0x00000005000b7c02 */ /* 0x004fe20008000f00 */
[----:B------:R-:W-:Y:S02]  /*55b0*/  IMAD.U32 R10, RZ, RZ, UR4 ;  /* 0x00000004ff0a7e24 */ /* 0x000fe4000f8e00ff */
[----:B------:R-:W-:Y:S07]  /*55c0*/  LEPC R20, `(.L_x_87) ;  /* 0x000000001014794e */ /* 0x000fee0000000000 */
[----:B---3-5:R-:W-:Y:S05]  /*55d0*/  CALL.ABS.NOINC R14 ;  /* 0x000000000e007343 */ /* 0x028fea0003c00000 */
.L_x_87:
[----:B------:R-:W1:Y:S01]  /*55e0*/  LDCU.64 UR8, c[0x4][0x80] ;  /* 0x01001000ff0877ac */ /* 0x000e620008000a00 */
[----:B------:R-:W2:Y:S01]  /*55f0*/  LDC.64 R2, c[0x4][R2] ;  /* 0x0100000002027b82 */ /* 0x000ea20000000a00 */
[----:B------:R-:W-:Y:S02]  /*5600*/  HFMA2 R12, -RZ, RZ, 0, 5.9604644775390625e-08 ;  /* 0x00000001ff0c7431 */ /* 0x000fe400000001ff */
[----:B------:R-:W-:Y:S02]  /*5610*/  IMAD.MOV.U32 R8, RZ, RZ, 0x70 ;  /* 0x00000070ff087424 */ /* 0x000fe400078e00ff */
[----:B------:R-:W-:Y:S01]  /*5620*/  IMAD.MOV.U32 R13, RZ, RZ, RZ ;  /* 0x000000ffff0d7224 */ /* 0x000fe200078e00ff */
[----:B------:R-:W3:Y:S01]  /*5630*/  LDCU.64 UR6, c[0x4][0x88] ;  /* 0x01001100ff0677ac */ /* 0x000ee20008000a00 */
[----:B------:R-:W4:Y:S01]  /*5640*/  LDCU.64 UR4, c[0x4][0x8] ;  /* 0x01000100ff0477ac */ /* 0x000f220008000a00 */
[----:B-1----:R-:W-:Y:S02]  /*5650*/  MOV R4, UR8 ;  /* 0x0000000800047c02 */ /* 0x002fe40008000f00 */
[----:B------:R-:W-:Y:S02]  /*5660*/  MOV R5, UR9 ;  /* 0x0000000900057c02 */ /* 0x000fe40008000f00 */
[----:B---3--:R-:W-:Y:S01]  /*5670*/  MOV R7, UR7 ;  /* 0x0000000700077c02 */ /* 0x008fe20008000f00 */
[----:B------:R-:W-:Y:S01]  /*5680*/  IMAD.U32 R6, RZ, RZ, UR6 ;  /* 0x00000006ff067e24 */ /* 0x000fe2000f8e00ff */
[----:B----4-:R-:W-:Y:S01]  /*5690*/  MOV R11, UR5 ;  /* 0x00000005000b7c02 */ /* 0x010fe20008000f00 */
[----:B------:R-:W-:Y:S02]  /*56a0*/  IMAD.U32 R10, RZ, RZ, UR4 ;  /* 0x00000004ff0a7e24 */ /* 0x000fe4000f8e00ff */
[----:B------:R-:W-:Y:S07]  /*56b0*/  LEPC R20, `(.L_x_86) ;  /* 0x000000001014794e */ /* 0x000fee0000000000 */
[----:B--2---:R-:W-:Y:S05]  /*56c0*/  CALL.ABS.NOINC R2 ;  /* 0x0000000002007343 */ /* 0x004fea0003c00000 */
.L_x_86:
[----:B------:R-:W-:Y:S05]  /*56d0*/  BSYNC.RECONVERGENT B6 ;  /* 0x0000000000067941 */ /* 0x000fea0003800200 */
.L_x_85:
[----:B------:R-:W-:Y:S01]  /*56e0*/  ISETP.NE.U32.AND P4, PT, R58, RZ, PT ;  /* 0x000000ff3a00720c */ /* 0x000fe20003f85070 */
[----:B------:R-:W-:Y:S01]  /*56f0*/  UISETP.NE.AND UP2, UPT, UR50, URZ, UPT ;  /* 0x000000ff3200728c */ /* 0x000fe2000bf45270 */
[----:B------:R-:W-:Y:S01]  /*5700*/  ISETP.NE.U32.AND P2, PT, RZ, UR38, PT ;  /* 0x00000026ff007c0c */ /* 0x000fe2000bf45070 */
[----:B------:R-:W-:Y:S01]  /*5710*/  UISETP.NE.U32.AND UP1, UPT, UR44, URZ, UPT ;  /* 0x000000ff2c00728c */ /* 0x000fe2000bf25070 */
[----:B------:R-:W-:Y:S01]  /*5720*/  ISETP.NE.AND.EX P4, PT, R59, RZ, PT, P4 ;  /* 0x000000ff3b00720c */ /* 0x000fe20003f85340 */
[----:B------:R-:W-:Y:S01]  /*5730*/  UPLOP3.LUT UP0, UPT, UPT, UPT, UPT, 0x40, 0x4 ;  /* 0x000000000004789c */ /* 0x000fe20003f0e870 */
[----:B------:R-:W-:Y:S01]  /*5740*/  ISETP.NE.AND.EX P2, PT, RZ, UR39, PT, P2 ;  /* 0x00000027ff007c0c */ /* 0x000fe2000bf45320 */
[----:B------:R-:W-:Y:S01]  /*5750*/  UISETP.NE.AND.EX UP1, UPT, UR45, URZ, UPT, UP1 ;  /* 0x000000ff2d00728c */ /* 0x000fe2000bf25310 */
[----:B------:R-:W-:Y:S04]  /*5760*/  PLOP3.LUT P1, PT, PT, PT, UP2, 0x80, 0x8 ;  /* 0x000000000008781c */ /* 0x000fe80003f2f028 */
[----:B------:R-:W-:Y:S06]  /*5770*/  @UP2 UPLOP3.LUT UP0, UPT, UPT, UPT, UP1, 0x80, 0x8 ;  /* 0x000000000008289c */ /* 0x000fec0003f0f010 */
[----:B------:R-:W-:Y:S01]  /*5780*/  PLOP3.LUT P0, PT, PT, PT, UP0, 0x80, 0x8 ;  /* 0x000000000008781c */ /* 0x000fe20003f0f008 */
[----:B------:R-:W-:Y:S01]  /*5790*/  @!UPT UIADD3 URZ, UPT, UPT, URZ, URZ, URZ ;  /* 0x000000fffffff290 */ /* 0x000fe2000fffe0ff */
[----:B------:R-:W-:Y:S11]  /*57a0*/  BRA.U !UP1, `(.L_x_88) ;  /* 0x0000000109387547 */ /* 0x000ff6000b800000 */
[----:B------:R-:W-:Y:S01]  /*57b0*/  UISETP.NE.U32.AND UP0, UPT, UR38, URZ, UPT ;  /* 0x000000ff2600728c */ /* 0x000fe2000bf05070 */
[----:B------:R-:W-:Y:S02]  /*57c0*/  HFMA2 R0, -RZ, RZ, 0, 5.9604644775390625e-08 ;  /* 0x00000001ff007431 */ /* 0x000fe400000001ff */
[----:B------:R-:W-:Y:S01]  /*57d0*/  IMAD.MOV.U32 R64, RZ, RZ, 0x1 ;  /* 0x00000001ff407424 */ /* 0x000fe200078e00ff */
[----:B------:R-:W-:Y:S06]  /*57e0*/  UISETP.NE.AND.EX UP0, UPT, UR39, URZ, UPT, UP0 ;  /* 0x000000ff2700728c */ /* 0x000fec000bf05300 */
[----:B------:R-:W-:Y:S05]  /*57f0*/  PLOP3.LUT P3, PT, PT, PT, UP0, 0x80, 0x8 ;  /* 0x000000000008781c */ /* 0x000fea0003f6f008 */
[----:B------:R-:W1:Y:S01]  /*5800*/  @UP0 LDCU.64 UR6, c[0x0][0x888] ;  /* 0x00011100ff0607ac */ /* 0x000e620008000a00 */
[----:B------:R-:W-:Y:S07]  /*5810*/  @UP0 UIMAD UR4, UR36, UR44, URZ ;  /* 0x0000002c240402a4 */ /* 0x000fee000f8e02ff */
[----:B------:R-:W-:Y:S01]  /*5820*/  @!P3 PRMT R64, R0, 0x7610, R64 ;  /* 0x000076100040b816 */ /* 0x000fe20000000040 */
[----:B-1----:R-:W-:Y:S03]  /*5830*/  @UP0 UIMAD.WIDE UR6, UR4, 0x4, UR6 ;  /* 0x00000004040608a5 */ /* 0x002fe6000f8e0206 */
[----:B------:R-:W1:Y:S03]  /*5840*/  @!UP0 LDCU UR4, c[0x0][0x880] ;  /* 0x00011000ff0487ac */ /* 0x000e660008000800 */
[----:B------:R-:W-:Y:S01]  /*5850*/  IMAD.U32 R2, RZ, RZ, UR6 ;  /* 0x00000006ff027e24 */ /* 0x000fe2000f8e00ff */
[----:B------:R-:W-:Y:S05]  /*5860*/  MOV R3, UR7 ;  /* 0x0000000700037c02 */ /* 0x000fea0008000f00 */
[----:B-----5:R2:W5:Y:S02]  /*5870*/  @P3 LDG.E R35, desc[UR46][R2.64] ;  /* 0x0000002e02233981 */ /* 0x020564000c1e1900 */
[----:B-12---:R-:W-:Y:S02]  /*5880*/  @!P3 IMAD.U32 R35, RZ, RZ, UR4 ;  /* 0x00000004ff23be24 */ /* 0x006fe4000f8e00ff */
.L_x_88:
[----:B------:R-:W-:Y:S05]  /*5890*/  @!P4 BRA `(.L_x_89) ;  /* 0x000000000020c947 */ /* 0x000fea0003800000 */
[----:B------:R-:W-:Y:S04]  /*58a0*/  ISETP.NE.U32.AND P3, PT, R56, RZ, PT ;  /* 0x000000ff3800720c */ /* 0x000fe80003f65070 */
[----:B------:R-:W-:Y:S11]  /*58b0*/  ISETP.NE.AND.EX P3, PT, R57, RZ, PT, P3 ;  /* 0x000000ff3900720c */ /* 0x000ff60003f65330 */
[----:B------:R-:W-:Y:S02]  /*58c0*/  @!UPT UIADD3 URZ, UPT, UPT, URZ, URZ, URZ ;  /* 0x000000fffffff290 */ /* 0x000fe4000fffe0ff */
[----:B------:R-:W1:Y:S01]  /*58d0*/  @P3 LDC.64 R2, c[0x0][0x8a8] ;  /* 0x00022a00ff023b82 */ /* 0x000e620000000a00 */
[----:B------:R-:W-:Y:S04]  /*58e0*/  @P3 IMAD R0, R58, UR36, RZ ;  /* 0x000000243a003c24 */ /* 0x000fe8000f8e02ff */
[----:B-1----:R-:W-:Y:S05]  /*58f0*/  @P3 IMAD.WIDE R2, R0, 0x4, R2 ;  /* 0x0000000400023825 */ /* 0x002fea00078e0202 */
[----:B-----5:R1:W5:Y:S02]  /*5900*/  @P3 LDG.E R33, desc[UR46][R2.64] ;  /* 0x0000002e02213981 */ /* 0x020364000c1e1900 */
[----:B-1----:R-:W2:Y:S02]  /*5910*/  @!P3 LDC R33, c[0x0][0x8a0] ;  /* 0x00022800ff21bb82 */ /* 0x002ea40000000800 */
.L_x_89:
[----:B-----5:R-:W-:Y:S01]  /*5920*/  FSETP.NEU.AND P3, PT, R35, RZ, PT ;  /* 0x000000ff2300720b */ /* 0x020fe20003f6d000 */
[----:B------:R-:W-:Y:S01]  /*5930*/  BSSY B1, `(.L_x_90) ;  /* 0x0000039000017945 */ /* 0x000fe20003800000 */
[----:B------:R-:W-:Y:S01]  /*5940*/  SEL R3, RZ, 0xffffffff, P2 ;  /* 0xffffffffff037807 */ /* 0x000fe20001000000 */
[----:B------:R-:W-:Y:S01]  /*5950*/  IMAD.MOV.U32 R86, RZ, RZ, 0x1 ;  /* 0x00000001ff567424 */ /* 0x000fe200078e00ff */
[----:B------:R-:W-:Y:S01]  /*5960*/  @P1 LOP3.LUT P2, RZ, R64, 0xff, RZ, 0xc0, !PT ;  /* 0x000000ff40ff1812 */ /* 0x000fe2000784c0ff */
[----:B------:R-:W-:Y:S01]  /*5970*/  IMAD R34, R31, 0x40, R32 ;  /* 0x000000401f227824 */ /* 0x000fe200078e0220 */
[----:B------:R-:W-:Y:S01]  /*5980*/  @P1 SEL R0, RZ, 0xffffffff, P3 ;  /* 0xffffffffff001807 */ /* 0x000fe20001800000 */
[----:B------:R-:W-:Y:S01]  /*5990*/  IMAD R82, R77, -0x10, R75 ;  /* 0xfffffff04d527824 */ /* 0x000fe200078e024b */
[----:B------:R-:W-:Y:S01]  /*59a0*/  LOP3.LUT R73, R73, 0x1, RZ, 0x3c, !PT ;  /* 0x0000000149497812 */ /* 0x000fe200078e3cff */
[----:B------:R-:W-:Y:S01]  /*59b0*/  IMAD.MOV.U32 R85, RZ, RZ, RZ ;  /* 0x000000ffff557224 */ /* 0x000fe200078e00ff */
[----:B------:R-:W-:Y:S02]  /*59c0*/  @P0 SEL R0, R3, R0, !P2 ;  /* 0x0000000003000207 */ /* 0x000fe40005000000 */
[----:B------:R-:W-:Y:S02]  /*59d0*/  CS2R R54, SRZ ;  /* 0x0000000000367805 */ /* 0x000fe4000001ff00 */
[----:B------:R-:W-:Y:S02]  /*59e0*/  LEA R84, R31, UR48, 0x3 ;  /* 0x000000301f547c11 */ /* 0x000fe4000f8e18ff */
[----:B------:R-:W-:Y:S02]  /*59f0*/  CS2R R52, SRZ ;  /* 0x0000000000347805 */ /* 0x000fe4000001ff00 */
[----:B------:R-:W-:Y:S02]  /*5a00*/  @P1 LOP3.LUT R0, R0, 0x1, RZ, 0xc0, !PT ;  /* 0x0000000100001812 */ /* 0x000fe400078ec0ff */
[----:B------:R-:W-:Y:S02]  /*5a10*/  CS2R R50, SRZ ;  /* 0x0000000000327805 */ /* 0x000fe4000001ff00 */
[----:B------:R-:W-:Y:S02]  /*5a20*/  PLOP3.LUT P2, PT, PT, PT, UP1, 0x80, 0x8 ;  /* 0x000000000008781c */ /* 0x000fe40003f4f018 */
[----:B------:R-:W-:Y:S02]  /*5a30*/  CS2R R48, SRZ ;  /* 0x0000000000307805 */ /* 0x000fe4000001ff00 */
[----:B------:R-:W-:Y:S02]  /*5a40*/  ISETP.NE.U32.OR P5, PT, R0, 0x1, !P1 ;  /* 0x000000010000780c */ /* 0x000fe40004fa5470 */
[----:B------:R-:W-:Y:S02]  /*5a50*/  CS2R R46, SRZ ;  /* 0x00000000002e7805 */ /* 0x000fe4000001ff00 */
[----:B------:R-:W-:Y:S02]  /*5a60*/  LOP3.LUT P4, R80, R64, 0xff, RZ, 0xc0, !PT ;  /* 0x000000ff40507812 */ /* 0x000fe4000788c0ff */
[----:B------:R-:W-:Y:S02]  /*5a70*/  CS2R R44, SRZ ;  /* 0x00000000002c7805 */ /* 0x000fe4000001ff00 */
[----:B------:R-:W-:Y:S02]  /*5a80*/  SEL R2, RZ, 0xffffffff, P3 ;  /* 0xffffffffff027807 */ /* 0x000fe40001800000 */
[----:B------:R-:W-:Y:S02]  /*5a90*/  CS2R R42, SRZ ;  /* 0x00000000002a7805 */ /* 0x000fe4000001ff00 */
[----:B------:R-:W-:Y:S02]  /*5aa0*/  P2R R83, PR, RZ, 0x20 ;  /* 0x00000020ff537803 */ /* 0x000fe40000000000 */
[----:B------:R-:W-:Y:S02]  /*5ab0*/  CS2R R40, SRZ ;  /* 0x0000000000287805 */ /* 0x000fe4000001ff00 */
[----:B------:R-:W-:Y:S02]  /*5ac0*/  @P2 SEL R2, R3, R2, !P4 ;  /* 0x0000000203022207 */ /* 0x000fe40006000000 */
[----:B------:R-:W-:Y:S02]  /*5ad0*/  @P5 SHF.L.U32 R0, R73, 0x1f, RZ ;  /* 0x0000001f49005819 */ /* 0x000fe400000006ff */
[----:B------:R-:W-:Y:S02]  /*5ae0*/  LOP3.LUT R2, R2, 0x1, RZ, 0xc0, !PT ;  /* 0x0000000102027812 */ /* 0x000fe400078ec0ff */
[----:B------:R1:W3:Y:S02]  /*5af0*/  @P5 SYNCS.PHASECHK.TRANS64.TRYWAIT P1, [UR48+0x40], R0 ;  /* 0x00004000ff0055a7 */ /* 0x0002e40008021130 */
[----:B------:R-:W-:Y:S04]  /*5b00*/  ISETP.NE.U32.AND P2, PT, R2, 0x1, PT ;  /* 0x000000010200780c */ /* 0x000fe80003f45070 */
[----:B------:R-:W-:Y:S02]  /*5b10*/  P2R R87, PR, RZ, 0x4 ;  /* 0x00000004ff577803 */ /* 0x000fe40000000000 */
[----:B-1----:R-:W-:Y:S04]  /*5b20*/  SHF.L.U32 R0, R72, 0x1f, RZ ;  /* 0x0000001f48007819 */ /* 0x002fe800000006ff */
[----:B------:R1:W4:Y:S01]  /*5b30*/  SYNCS.PHASECHK.TRANS64.TRYWAIT P0, [R84+URZ+0xb0], R0 ;  /* 0x0000b000540075a7 */ /* 0x00032200080011ff */
[----:B---3--:R-:W-:Y:S01]  /*5b40*/  @P5 SEL R86, RZ, 0x1, !P1 ;  /* 0x00000001ff565807 */ /* 0x008fe20004800000 */
[----:B-1----:R-:W-:Y:S06]  /*5b50*/  @!P5 BRA `(.L_x_91) ;  /* 0x000000000058d947 */ /* 0x002fec0003800000 */
[----:B------:R-:W-:Y:S01]  /*5b60*/  IMAD.MOV.U32 R54, RZ, RZ, RZ ;  /* 0x000000ffff367224 */ /* 0x000fe200078e00ff */
[----:B------:R-:W-:Y:S01]  /*5b70*/  ISETP.NE.AND P1, PT, R86, RZ, PT ;  /* 0x000000ff5600720c */ /* 0x000fe20003f25270 */
[----:B------:R-:W-:Y:S01]  /*5b80*/  BSSY B0, `(.L_x_92) ;  /* 0x000000c000007945 */ /* 0x000fe20003800000 */
[----:B------:R-:W-:Y:S02]  /*5b90*/  CS2R R42, SRZ ;  /* 0x00000000002a7805 */ /* 0x000fe4000001ff00 */
[----:B------:R-:W-:Y:S02]  /*5ba0*/  CS2R R40, SRZ ;  /* 0x0000000000287805 */ /* 0x000fe4000001ff00 */
[----:B------:R-:W-:Y:S02]  /*5bb0*/  CS2R R46, SRZ ;  /* 0x00000000002e7805 */ /* 0x000fe4000001ff00 */
[----:B------:R-:W-:Y:S02]  /*5bc0*/  CS2R R44, SRZ ;  /* 0x00000000002c7805 */ /* 0x000fe4000001ff00 */
[----:B------:R-:W-:Y:S02]  /*5bd0*/  CS2R R50, SRZ ;  /* 0x0000000000327805 */ /* 0x000fe4000001ff00 */
[----:B------:R-:W-:Y:S02]  /*5be0*/  CS2R R48, SRZ ;  /* 0x0000000000307805 */ /* 0x000fe4000001ff00 */
[----:B------:R-:W-:Y:S01]  /*5bf0*/  CS2R R52, SRZ ;  /* 0x0000000000347805 */ /* 0x000fe2000001ff00 */
[----:B------:R-:W-:Y:S06]  /*5c00*/  @P1 BRA `(.L_x_93) ;  /* 0x00000000000c1947 */ /* 0x000fec0003800000 */
[----:B------:R-:W-:Y:S04]  /*5c10*/  SHF.L.U32 R3, R73, 0x1f, RZ ;  /* 0x0000001f49037819 */ /* 0x000fe800000006ff */
[----:B------:R-:W1:Y:S02]  /*5c20*/  SYNCS.PHASECHK.TRANS64.TRYWAIT P1, [UR48+0x40], R3 ;  /* 0x00004003ff0075a7 */ /* 0x000e640008021130 */
[----:B-1----:R-:W-:Y:S05]  /*5c30*/  @!P1 BRA `(.L_x_94) ;  /* 0x0000002800649947 */ /* 0x002fea0003800000 */
.L_x_93:
[----:B------:R-:W-:Y:S05]  /*5c40*/  BSYNC B0 ;  /* 0x0000000000007941 */ /* 0x000fea0003800000 */
.L_x_92:
[----:B------:R-:W-:Y:S01]  /*5c50*/  ISETP.NE.AND P1, PT, R87, RZ, PT ;  /* 0x000000ff5700720c */ /* 0x000fe20003f25270 */
[----:B------:R-:W-:Y:S11]  /*5c60*/  HFMA2 R85, -RZ, RZ, 0, 5.9604644775390625e-08 ;  /* 0x00000001ff557431 */ /* 0x000ff600000001ff */
[----:B------:R-:W-:Y:S01]  /*5c70*/  @!UPT UIADD3 URZ, UPT, UPT, URZ, URZ, URZ ;  /* 0x000000fffffff290 */ /* 0x000fe2000fffe0ff */
[----:B------:R3:W1:Y:S04]  /*5c80*/  @P1 LDS.128 R40, [R76] ;  /* 0x000000004c281984 */ /* 0x0006680000000c00 */
[----:B------:R3:W1:Y:S04]  /*5c90*/  @P1 LDS.128 R44, [R75+0x10] ;  /* 0x000010004b2c1984 */ /* 0x0006680000000c00 */
[----:B------:R3:W1:Y:S04]  /*5ca0*/  @P1 LDS.128 R48, [R74+0x20] ;  /* 0x000020004a301984 */ /* 0x0006680000000c00 */
[----:B------:R3:W1:Y:S02]  /*5cb0*/  @P1 LDS.128 R52, [R82+0x30] ;  /* 0x0000300052341984 */ /* 0x0006640000000c00 */
.L_x_91:
[----:B------:R-:W-:Y:S05]  /*5cc0*/  BSYNC B1 ;  /* 0x0000000000017941 */ /* 0x000fea0003800000 */
.L_x_90:
[----:B-1----:R-:W-:Y:S04]  /*5cd0*/  SHF.R.U32.HI R2, RZ, 0x15, R34 ;  /* 0x00000015ff027819 */ /* 0x002fe80000011622 */
[----:B------:R-:W-:Y:S01]  /*5ce0*/  LOP3.LUT P1, RZ, R2, 0x3, R68, 0x48, !PT ;  /* 0x0000000302ff7812 */ /* 0x000fe20007824844 */
[----:B------:R-:W-:Y:S01]  /*5cf0*/  @!UPT UIADD3 URZ, UPT, UPT, URZ, URZ, URZ ;  /* 0x000000fffffff290 */ /* 0x000fe2000fffe0ff */
[----:B----4-:R-:W-:Y:S11]  /*5d00*/  @P0 BRA `(.L_x_95) ;  /* 0x0000000000080947 */ /* 0x010ff60003800000 */
[----:B------:R-:W1:Y:S02]  /*5d10*/  SYNCS.PHASECHK.TRANS64.TRYWAIT P0, [R84+URZ+0xb0], R0 ;  /* 0x0000b000540075a7 */ /* 0x000e6400080011ff */
[----:B-1----:R-:W-:Y:S05]  /*5d20*/  @!P0 BRA `(.L_x_96) ;  /* 0x0000002800408947 */ /* 0x002fea0003800000 */
.L_x_95:
[----:B------:R-:W-:Y:S05]  /*5d30*/  @!P1 BRA `(.L_x_97) ;  /* 0x0000000000409947 */ /* 0x000fea0003800000 */
[----:B------:R-:W4:Y:S01]  /*5d40*/  LDCU.64 UR8, c[0x4][0x70] ;  /* 0x01000e00ff0877ac */ /* 0x000f220008000a00 */
[----:B------:R-:W-:Y:S01]  /*5d50*/  MOV R3, 0x0 ;  /* 0x0000000000037802 */ /* 0x000fe20000000f00 */
[----:B------:R-:W-:Y:S02]  /*5d60*/  HFMA2 R12, -RZ, RZ, 0, 5.9604644775390625e-08 ;  /* 0x00000001ff0c7431 */ /* 0x000fe400000001ff */
[----:B------:R-:W-:Y:S02]  /*5d70*/  IMAD.MOV.U32 R8, RZ, RZ, 0x192 ;  /* 0x00000192ff087424 */ /* 0x000fe400078e00ff */
[----:B------:R-:W-:Y:S01]  /*5d80*/  IMAD.MOV.U32 R13, RZ, RZ, RZ ;  /* 0x000000ffff0d7224 */ /* 0x000fe200078e00ff */
[----:B------:R-:W5:Y:S01]  /*5d90*/  LDCU.64 UR6, c[0x4][0x78] ;  /* 0x01000f00ff0677ac */ /* 0x000f620008000a00 */
[----:B------:R-:W1:Y:S01]  /*5da0*/  LDC.64 R2, c[0x4][R3] ;  /* 0x0100000003027b82 */ /* 0x000e620000000a00 */
[----:B------:R-:W2:Y:S01]  /*5db0*/  LDCU.64 UR4, c[0x4][0x10] ;  /* 0x01000200ff0477ac */ /* 0x000ea20008000a00 */
[----:B----4-:R-:W-:Y:S01]  /*5dc0*/  MOV R5, UR9 ;  /* 0x0000000900057c02 */ /* 0x010fe20008000f00 */
[----:B------:R-:W-:Y:S01]  /*5dd0*/  IMAD.U32 R4, RZ, RZ, UR8 ;  /* 0x00000008ff047e24 */ /* 0x000fe2000f8e00ff */
[----:B-----5:R-:W-:Y:S01]  /*5de0*/  MOV R7, UR7 ;  /* 0x0000000700077c02 */ /* 0x020fe20008000f00 */
[----:B------:R-:W-:Y:S01]  /*5df0*/  IMAD.U32 R6, RZ, RZ, UR6 ;  /* 0x00000006ff067e24 */ /* 0x000fe2000f8e00ff */
[----:B--2---:R-:W-:Y:S01]  /*5e00*/  MOV R11, UR5 ;  /* 0x00000005000b7c02 */ /* 0x004fe20008000f00 */
[----:B------:R-:W-:Y:S02]  /*5e10*/  IMAD.U32 R10, RZ, RZ, UR4 ;  /* 0x00000004ff0a7e24 */ /* 0x000fe4000f8e00ff */
[----:B------:R-:W-:Y:S07]  /*5e20*/  LEPC R20, `(.L_x_97) ;  /* 0x000000001014794e */ /* 0x000fee0000000000 */
[----:B-1-3--:R-:W-:Y:S05]  /*5e30*/  CALL.ABS.NOINC R2 ;  /* 0x0000000002007343 */ /* 0x00afea0003c00000 */
.L_x_97:
[----:B------:R-:W-:Y:S05]  /*5e40*/  WARPSYNC.ALL ;  /* 0x0000000000007948 */ /* 0x000fea0003800000 */
[----:B------:R-:W-:Y:S01]  /*5e50*/  R2UR UR4, R34 ;  /* 0x00000000220472ca */ /* 0x000fe200000e0000 */
[----:B------:R-:W-:Y:S01]  /*5e60*/  BSSY.RECONVERGENT B0, `(.L_x_98) ;  /* 0x0000039000007945 */ /* 0x000fe20003800200 */
[----:B------:R-:W-:Y:S11]  /*5e70*/  ISETP.NE.AND P0, PT, R78, RZ, PT ;  /* 0x000000ff4e00720c */ /* 0x000ff60003f05270 */
[----:B------:R-:W1:Y:S02]  /*5e80*/  LDTM.x16 R4, tmem[UR4] ;  /* 0x00000004000479ee */ /* 0x000e640008240000 */
[C---:B-12---:R-:W-:Y:S01]  /*5e90*/  FMUL R0, R33.reuse, R4 ;  /* 0x0000000421007220 */ /* 0x046fe20000400000 */
[C---:B------:R-:W-:Y:S01]  /*5ea0*/  FMUL R2, R33.reuse, R5 ;  /* 0x0000000521027220 */ /* 0x040fe20000400000 */
[C---:B------:R-:W-:Y:S01]  /*5eb0*/  FMUL R3, R33.reuse, R6 ;  /* 0x0000000621037220 */ /* 0x040fe20000400000 */
[----:B------:R-:W-:Y:S01]  /*5ec0*/  FMUL R7, R33, R7 ;  /* 0x0000000721077220 */ /* 0x000fe20000400000 */
[----:B------:R-:W-:Y:S01]  /*5ed0*/  FFMA R36, R35, R40, R0 ;  /* 0x0000002823247223 */ /* 0x000fe20000000000 */
        /* <DEDUP_REMOVED lines=10> */
[----:B------:R1:W-:Y:S01]  /*5f80*/  STS.128 [R76], R36 ;  /* 0x000000244c007388 */ /* 0x0003e20000000c00 */
        /* <DEDUP_REMOVED lines=8> */
[----:B------:R1:W-:Y:S01]  /*6010*/  STS.128 [R75+0x10], R4 ;  /* 0x000010044b007388 */ /* 0x0003e20000000c00 */
[----:B------:R-:W-:Y:S01]  /*6020*/  FMUL R13, R33, R17 ;  /* 0x00000011210d7220 */ /* 0x000fe20000400000 */
[----:B------:R-:W-:Y:S01]  /*6030*/  FFMA R10, R35, R50, R10 ;  /* 0x00000032230a7223 */ /* 0x000fe2000000000a */
[----:B------:R-:W-:Y:S01]  /*6040*/  FMUL R14, R33, R18 ;  /* 0x00000012210e7220 */ /* 0x000fe20000400000 */
[----:B------:R-:W-:Y:S01]  /*6050*/  FFMA R11, R35, R51, R15 ;  /* 0x00000033230b7223 */ /* 0x000fe2000000000f */
[----:B------:R-:W-:Y:S01]  /*6060*/  FMUL R19, R33, R19 ;  /* 0x0000001321137220 */ /* 0x000fe20000400000 */
[C---:B------:R-:W-:Y:S01]  /*6070*/  FFMA R12, R35.reuse, R52, R12 ;  /* 0x00000034230c7223 */ /* 0x040fe2000000000c */
[C---:B------:R-:W-:Y:S01]  /*6080*/  FFMA R13, R35.reuse, R53, R13 ;  /* 0x00000035230d7223 */ /* 0x040fe2000000000d */
[C---:B------:R-:W-:Y:S01]  /*6090*/  FFMA R14, R35.reuse, R54, R14 ;  /* 0x00000036230e7223 */ /* 0x040fe2000000000e */
[----:B------:R1:W-:Y:S01]  /*60a0*/  STS.128 [R74+0x20], R8 ;  /* 0x000020084a007388 */ /* 0x0003e20000000c00 */
[----:B------:R-:W-:Y:S05]  /*60b0*/  FFMA R15, R35, R55, R19 ;  /* 0x00000037230f7223 */ /* 0x000fea0000000013 */
[----:B------:R1:W-:Y:S01]  /*60c0*/  STS.128 [R82+0x30], R12 ;  /* 0x0000300c52007388 */ /* 0x0003e20000000c00 */
[----:B------:R-:W-:Y:S01]  /*60d0*/  @!PT LDS RZ, [RZ] ;  /* 0x00000000fffff984 */ /* 0x000fe20000000800 */
[----:B------:R-:W-:Y:S01]  /*60e0*/  @!PT LDS RZ, [RZ] ;  /* 0x00000000fffff984 */ /* 0x000fe20000000800 */
[----:B------:R-:W-:Y:S01]  /*60f0*/  @!PT LDS RZ, [RZ] ;  /* 0x00000000fffff984 */ /* 0x000fe20000000800 */
[----:B------:R-:W-:Y:S01]  /*6100*/  @!PT LDS RZ, [RZ] ;  /* 0x00000000fffff984 */ /* 0x000fe20000000800 */
[----:B------:R2:W-:Y:S06]  /*6110*/  MEMBAR.ALL.CTA ;  /* 0x0000000000007992 */ /* 0x0005ec0000008000 */
[----:B--2---:R-:W2:Y:S02]  /*6120*/  FENCE.VIEW.ASYNC.S ;  /* 0x00000000000073c6 */ /* 0x004ea40000000000 */
[----:B--2---:R-:W-:Y:S06]  /*6130*/  BAR.SYNC.DEFER_BLOCKING 0x1, 0x80 ;  /* 0x0042000000007b1d */ /* 0x004fec0000010000 */
[----:B------:R-:W-:Y:S05]  /*6140*/  @P0 BRA `(.L_x_99) ;  /* 0x0000000000280947 */ /* 0x000fea0003800000 */
[----:B------:R-:W-:Y:S02]  /*6150*/  UIADD3 UR4, UPT, UPT, UR48, 0x200, URZ ;  /* 0x0000020030047890 */ /* 0x000fe4000fffe0ff */
[----:B------:R-:W-:Y:S01]  /*6160*/  UIADD3 UR6, UP0, UPT, UR52, 0x680, URZ ;  /* 0x0000068034067890 */ /* 0x000fe2000ff1e0ff */
[----:B------:R-:W-:Y:S03]  /*6170*/  UMOV UR43, UR36 ;  /* 0x00000024002b7c82 */ /* 0x000fe60008000000 */
[----:B------:R-:W-:Y:S01]  /*6180*/  MOV R69, UR4 ;  /* 0x0000000400457c02 */ /* 0x000fe20008000f00 */
[----:B------:R-:W-:Y:S03]  /*6190*/  UIADD3.X UR7, UPT, UPT, URZ, UR53, URZ, UP0, !UPT ;  /* 0x00000035ff077290 */ /* 0x000fe600087fe4ff */
[----:B------:R-:W-:Y:S11]  /*61a0*/  R2UR UR40, R69 ;  /* 0x00000000452872ca */ /* 0x000ff600000e0000 */
[----:B------:R-:W-:Y:S02]  /*61b0*/  @!UPT UIADD3 URZ, UPT, UPT, URZ, URZ, URZ ;  /* 0x000000fffffff290 */ /* 0x000fe4000fffe0ff */
[----:B------:R2:W-:Y:S01]  /*61c0*/  UTMASTG.3D [UR40], [UR6] ;  /* 0x00000028060073b5 */ /* 0x0005e20008010000 */
[----:B------:R0:W-:Y:S01]  /*61d0*/  UTMACMDFLUSH ;  /* 0x00000000000079b7 */ /* 0x0001e20000000000 */
[----:B--2---:R-:W-:Y:S04]  /*61e0*/  DEPBAR.LE SB0, 0x1 ;  /* 0x000080400000791a */ /* 0x004fe80000000000 */
.L_x_99:
[----:B------:R-:W-:Y:S05]  /*61f0*/  BSYNC.RECONVERGENT B0 ;  /* 0x0000000000007941 */ /* 0x000fea0003800200 */
.L_x_98:
[----:B------:R-:W-:Y:S01]  /*6200*/  BAR.SYNC.DEFER_BLOCKING 0x1, 0x80 ;  /* 0x0042000000007b1d */ /* 0x000fe20000010000 */
[----:B------:R-:W-:Y:S01]  /*6210*/  ISETP.NE.AND P1, PT, R83, RZ, PT ;  /* 0x000000ff5300720c */ /* 0x000fe20003f25270 */
[----:B------:R-:W-:Y:S01]  /*6220*/  UISETP.NE.AND UP0, UPT, UR49, URZ, UPT ;  /* 0x000000ff3100728c */ /* 0x000fe2000bf05270 */
[----:B------:R-:W-:Y:S11]  /*6230*/  LEA R2, R85, UR48, 0x3 ;  /* 0x0000003055027c11 */ /* 0x000ff6000f8e18ff */
[----:B------:R-:W-:Y:S01]  /*6240*/  @P1 SHF.L.U32 R3, R73, 0x1f, RZ ;  /* 0x0000001f49031819 */ /* 0x000fe200000006ff */
[----:B------:R-:W-:Y:S06]  /*6250*/  BRA.U !UP0, `(.L_x_100) ;  /* 0x0000000108247547 */ /* 0x000fec000b800000 */
[----:B-1----:R-:W-:Y:S01]  /*6260*/  IMAD.U32 R4, RZ, RZ, UR51 ;  /* 0x00000033ff047e24 */ /* 0x002fe2000f8e00ff */
[----:B------:R-:W-:Y:S01]  /*6270*/  MOV R0, UR37 ;  /* 0x0000002500007c02 */ /* 0x000fe20008000f00 */
[----:B------:R-:W-:Y:S03]  /*6280*/  UIADD3 UR51, UPT, UPT, UR51, 0x1, URZ ;  /* 0x0000000133337890 */ /* 0x000fe6000fffe0ff */
[----:B------:R-:W-:Y:S01]  /*6290*/  @P1 LEA R4, R4, UR48, 0x3 ;  /* 0x0000003004041c11 */ /* 0x000fe2000f8e18ff */
[----:B------:R-:W-:Y:S04]  /*62a0*/  UISETP.NE.AND UP0, UPT, UR51, 0x4, UPT ;  /* 0x000000043300788c */ /* 0x000fe8000bf05270 */
[----:B------:R-:W-:Y:S01]  /*62b0*/  @P1 VIADD R4, R4, 0x60 ;  /* 0x0000006004041836 */ /* 0x000fe20000000000 */
[----:B------:R-:W-:Y:S04]  /*62c0*/  USEL UR51, UR51, URZ, UP0 ;  /* 0x000000ff33337287 */ /* 0x000fe80008000000 */
[----:B------:R-:W-:Y:S04]  /*62d0*/  @P1 PRMT R0, R0, 0x654, R4 ;  /* 0x0000065400001816 */ /* 0x000fe80000000004 */
[----:B------:R2:W-:Y:S04]  /*62e0*/  @P1 SYNCS.ARRIVE.TRANS64.RED.A1T0 RZ, [R0+URZ], RZ ;  /* 0x000000ff00ff19a7 */ /* 0x0005e800081004ff */
.L_x_100:
[----:B------:R-:W4:Y:S01]  /*62f0*/  @P1 SYNCS.PHASECHK.TRANS64.TRYWAIT P0, [R2+URZ+0x40], R3 ;  /* 0x00004003020015a7 */ /* 0x000f2200080011ff */
[----:B------:R-:W-:Y:S01]  /*6300*/  BSSY B1, `(.L_x_101) ;  /* 0x0000016000017945 */ /* 0x000fe20003800000 */
[----:B----4-:R-:W-:Y:S03]  /*6310*/  @P1 SEL R86, RZ, 0x1, !P0 ;  /* 0x00000001ff561807 */ /* 0x010fe60004000000 */
[----:B------:R-:W-:Y:S05]  /*6320*/  @!P1 BRA `(.L_x_102) ;  /* 0x00000000004c9947 */ /* 0x000fea0003800000 */
[----:B------:R-:W-:Y:S01]  /*6330*/  ISETP.NE.AND P0, PT, R86, RZ, PT ;  /* 0x000000ff5600720c */ /* 0x000fe20003f05270 */
[----:B------:R-:W-:Y:S01]  /*6340*/  BSSY B0, `(.L_x_103) ;  /* 0x000000b000007945 */ /* 0x000fe20003800000 */
[----:B------:R-:W-:Y:S11]  /*6350*/  ISETP.NE.AND P1, PT, R87, RZ, PT ;  /* 0x000000ff5700720c */ /* 0x000ff60003f25270 */
[----:B------:R-:W-:Y:S02]  /*6360*/  @!UPT UIADD3 URZ, UPT, UPT, URZ, URZ, URZ ;  /* 0x000000fffffff290 */ /* 0x000fe4000fffe0ff */
[C---:B-1----:R-:W-:Y:S01]  /*6370*/  @P1 IMAD R6, R85.reuse, 0x2000, R76 ;  /* 0x0000200055061824 */ /* 0x042fe200078e024c */
[C---:B------:R-:W-:Y:S01]  /*6380*/  @P1 LEA R4, R85.reuse, R74, 0xd ;  /* 0x0000004a55041211 */ /* 0x040fe200078e68ff */
[C---:B------:R-:W-:Y:S02]  /*6390*/  @P1 IMAD R5, R85.reuse, 0x2000, R75 ;  /* 0x0000200055051824 */ /* 0x040fe400078e024b */
[----:B------:R-:W-:Y:S01]  /*63a0*/  @P1 IMAD R3, R85, 0x2000, R82 ;  /* 0x0000200055031824 */ /* 0x000fe200078e0252 */
[----:B------:R-:W-:Y:S06]  /*63b0*/  @P0 BRA `(.L_x_104) ;  /* 0x00000000000c0947 */ /* 0x000fec0003800000 */
[----:B--2---:R-:W-:Y:S04]  /*63c0*/  SHF.L.U32 R0, R73, 0x1f, RZ ;  /* 0x0000001f49007819 */ /* 0x004fe800000006ff */
[----:B------:R-:W1:Y:S02]  /*63d0*/  SYNCS.PHASECHK.TRANS64.TRYWAIT P0, [R2+URZ+0x40], R0 ;  /* 0x00004000020075a7 */ /* 0x000e6400080011ff */
[----:B-1----:R-:W-:Y:S05]  /*63e0*/  @!P0 BRA `(.L_x_105) ;  /* 0x0000002000a48947 */ /* 0x002fea0003800000 */
.L_x_104:
[----:B------:R-:W-:Y:S05]  /*63f0*/  BSYNC B0 ;  /* 0x0000000000007941 */ /* 0x000fea0003800000 */
.L_x_103:
[----:B------:R-:W-:Y:S02]  /*6400*/  ISETP.NE.AND P0, PT, R87, RZ, PT ;  /* 0x000000ff5700720c */ /* 0x000fe40003f05270 */
[----:B------:R-:W-:Y:S11]  /*6410*/  IADD3 R85, PT, PT, R85, 0x1, RZ ;  /* 0x0000000155557810 */ /* 0x000ff60007ffe0ff */
[----:B------:R4:W1:Y:S04]  /*6420*/  @P0 LDS.128 R40, [R6] ;  /* 0x0000000006280984 */ /* 0x0008680000000c00 */
[----:B------:R4:W1:Y:S04]  /*6430*/  @P0 LDS.128 R44, [R5+0x10] ;  /* 0x00001000052c0984 */ /* 0x0008680000000c00 */
[----:B------:R4:W1:Y:S04]  /*6440*/  @P0 LDS.128 R48, [R4+0x20] ;  /* 0x0000200004300984 */ /* 0x0008680000000c00 */
[----:B------:R4:W1:Y:S02]  /*6450*/  @P0 LDS.128 R52, [R3+0x30] ;  /* 0x0000300003340984 */ /* 0x0008640000000c00 */
.L_x_102:
[----:B------:R-:W-:Y:S05]  /*6460*/  BSYNC B1 ;  /* 0x0000000000017941 */ /* 0x000fea0003800000 */
.L_x_101:
[----:B-12---:R-:W-:Y:S05]  /*6470*/  VIADD R0, R34, 0x10 ;  /* 0x0000001022007836 */ /* 0x006fea0000000000 */
[----:B------:R-:W-:Y:S04]  /*6480*/  SHF.R.U32.HI R0, RZ, 0x15, R0 ;  /* 0x00000015ff007819 */ /* 0x000fe80000011600 */
[----:B------:R-:W-:Y:S11]  /*6490*/  LOP3.LUT P0, RZ, R0, 0x3, R68, 0x48, !PT ;  /* 0x0000000300ff7812 */ /* 0x000ff60007804844 */
[----:B------:R-:W-:Y:S02]  /*64a0*/  @!UPT UIADD3 URZ, UPT, UPT, URZ, URZ, URZ ;  /* 0x000000fffffff290 */ /* 0x000fe4000fffe0ff */
[----:B------:R-:W-:Y:S05]  /*64b0*/  @!P0 BRA `(.L_x_106) ;  /* 0x0000000000408947 */ /* 0x000fea0003800000 */
[----:B------:R-:W1:Y:S01]  /*64c0*/  LDCU.64 UR8, c[0x4][0x70] ;  /* 0x01000e00ff0877ac */ /* 0x000e620008000a00 */
[----:B----4-:R-:W-:Y:S01]  /*64d0*/  MOV R3, 0x0 ;  /* 0x0000000000037802 */ /* 0x010fe20000000f00 */
[----:B------:R-:W-:Y:S02]  /*64e0*/  HFMA2 R12, -RZ, RZ, 0, 5.9604644775390625e-08 ;  /* 0x00000001ff0c7431 */ /* 0x000fe400000001ff */
[----:B------:R-:W-:Y:S02]  /*64f0*/  IMAD.MOV.U32 R8, RZ, RZ, 0x192 ;  /* 0x00000192ff087424 */ /* 0x000fe400078e00ff */
[----:B------:R-:W-:Y:S01]  /*6500*/  IMAD.MOV.U32 R13, RZ, RZ, RZ ;  /* 0x000000ffff0d7224 */ /* 0x000fe200078e00ff */
[----:B------:R-:W2:Y:S01]  /*6510*/  LDCU.64 UR6, c[0x4][0x78] ;  /* 0x01000f00ff0677ac */ /* 0x000ea20008000a00 */
[----:B------:R-:W4:Y:S01]  /*6520*/  LDC.64 R2, c[0x4][R3] ;  /* 0x0100000003027b82 */ /* 0x000f220000000a00 */
[----:B------:R-:W5:Y:S01]  /*6530*/  LDCU.64 UR4, c[0x4][0x10] ;  /* 0x01000200ff0477ac */ /* 0x000f620008000a00 */
[----:B-1----:R-:W-:Y:S01]  /*6540*/  MOV R5, UR9 ;  /* 0x0000000900057c02 */ /* 0x002fe20008000f00 */
[----:B------:R-:W-:Y:S01]  /*6550*/  IMAD.U32 R4, RZ, RZ, UR8 ;  /* 0x00000008ff047e24 */ /* 0x000fe2000f8e00ff */
[----:B--2---:R-:W-:Y:S01]  /*6560*/  MOV R7, UR7 ;  /* 0x0000000700077c02 */ /* 0x004fe20008000f00 */
[----:B------:R-:W-:Y:S01]  /*6570*/  IMAD.U32 R6, RZ, RZ, UR6 ;  /* 0x00000006ff067e24 */ /* 0x000fe2000f8e00ff */
[----:B-----5:R-:W-:Y:S01]  /*6580*/  MOV R11, UR5 ;  /* 0x00000005000b7c02 */ /* 0x020fe20008000f00 */
[----:B------:R-:W-:Y:S02]  /*6590*/  IMAD.U32 R10, RZ, RZ, UR4 ;  /* 0x00000004ff0a7e24 */ /* 0x000fe4000f8e00ff */
[----:B------:R-:W-:Y:S07]  /*65a0*/  LEPC R20, `(.L_x_106) ;  /* 0x000000001014794e */ /* 0x000fee0000000000 */
[----:B---34-:R-:W-:Y:S05]  /*65b0*/  CALL.ABS.NOINC R2 ;  /* 0x0000000002007343 */ /* 0x018fea0003c00000 */
.L_x_106:
[----:B------:R-:W-:Y:S05]  /*65c0*/  WARPSYNC.ALL ;  /* 0x0000000000007948 */ /* 0x000fea0003800000 */
[----:B------:R-:W-:Y:S01]  /*65d0*/  R2UR UR4, R34 ;  /* 0x00000000220472ca */ /* 0x000fe200000e0000 */
[----:B------:R-:W-:Y:S01]  /*65e0*/  BSSY.RECONVERGENT B0, `(.L_x_107) ;  /* 0x0000040000007945 */ /* 0x000fe20003800200 */
[----:B------:R-:W-:Y:S02]  /*65f0*/  ISETP.NE.AND P6, PT, R83, RZ, PT ;  /* 0x000000ff5300720c */ /* 0x000fe40003fc5270 */
[----:B------:R-:W-:Y:S02]  /*6600*/  ISETP.NE.AND P0, PT, R78, RZ, PT ;  /* 0x000000ff4e00720c */ /* 0x000fe40003f05270 */
[----:B------:R-:W-:Y:S07]  /*6610*/  MOV R20, UR51 ;  /* 0x0000003300147c02 */ /* 0x000fee0008000f00 */
[----:B----4-:R-:W1:Y:S02]  /*6620*/  LDTM.x16 R4, tmem[UR4+0x10] ;  /* 0x00001004000479ee */ /* 0x010e640008240000 */
[----:B------:R-:W-:Y:S01]  /*6630*/  @P6 LEA R20, R20, UR48, 0x3 ;  /* 0x0000003014146c11 */ /* 0x000fe2000f8e18ff */
[C---:B-1----:R-:W-:Y:S01]  /*6640*/  FMUL R0, R33.reuse, R4 ;  /* 0x0000000421007220 */ /* 0x042fe20000400000 */
        /* <DEDUP_REMOVED lines=33> */
[----:B------:R-:W-:Y:S01]  /*6860*/  FFMA R15, R35, R55, R19 ;  /* 0x00000037230f7223 */ /* 0x000fe20000000013 */
[----:B------:R-:W-:Y:S02]  /*6870*/  MOV R16, UR37 ;  /* 0x0000002500107c02 */ /* 0x000fe40008000f00 */
[----:B------:R-:W-:Y:S02]  /*6880*/  @P6 IADD3 R17, PT, PT, R20, 0x60, RZ ;  /* 0x0000006014116810 */ /* 0x000fe40007ffe0ff */
[----:B------:R1:W-:Y:S01]  /*6890*/  STS.128 [R82+0x2030], R12 ;  /* 0x0020300c52007388 */ /* 0x0003e20000000c00 */
[----:B------:R-:W-:Y:S02]  /*68a0*/  LEA R0, R85, UR48, 0x3 ;  /* 0x0000003055007c11 */ /* 0x000fe4000f8e18ff */
[----:B------:R-:W-:Y:S01]  /*68b0*/  @P6 PRMT R16, R16, 0x654, R17 ;  /* 0x0000065410106816 */ /* 0x000fe20000000011 */
[----:B------:R-:W-:Y:S01]  /*68c0*/  @!PT LDS RZ, [RZ] ;  /* 0x00000000fffff984 */ /* 0x000fe20000000800 */
[----:B------:R-:W-:Y:S01]  /*68d0*/  @!PT LDS RZ, [RZ] ;  /* 0x00000000fffff984 */ /* 0x000fe20000000800 */
[----:B------:R-:W-:Y:S01]  /*68e0*/  @!PT LDS RZ, [RZ] ;  /* 0x00000000fffff984 */ /* 0x000fe20000000800 */
[----:B------:R-:W-:Y:S01]  /*68f0*/  @!PT LDS RZ, [RZ] ;  /* 0x00000000fffff984 */ /* 0x000fe20000000800 */
[----:B------:R2:W-:Y:S06]  /*6900*/  MEMBAR.ALL.CTA ;  /* 0x0000000000007992 */ /* 0x0005ec0000008000 */
[----:B--2---:R-:W2:Y:S01]  /*6910*/  FENCE.VIEW.ASYNC.S ;  /* 0x00000000000073c6 */ /* 0x004ea20000000000 */
[----:B------:R-:W-:Y:S01]  /*6920*/  @P6 SHF.L.U32 R2, R73, 0x1f, RZ ;  /* 0x0000001f49026819 */ /* 0x000fe200000006ff */
[----:B--2---:R-:W-:Y:S06]  /*6930*/  BAR.SYNC.DEFER_BLOCKING 0x1, 0x80 ;  /* 0x0042000000007b1d */ /* 0x004fec0000010000 */
[----:B------:R-:W-:Y:S05]  /*6940*/  @P0 BRA `(.L_x_108) ;  /* 0x0000000000240947 */ /* 0x000fea0003800000 */
[----:B------:R-:W-:Y:S02]  /*6950*/  UIADD3 UR8, UP0, UPT, UR52, 0x680, URZ ;  /* 0x0000068034087890 */ /* 0x000fe4000ff1e0ff */
[----:B------:R-:W-:Y:S02]  /*6960*/  UIADD3 UR5, UPT, UPT, UR41, 0x10, URZ ;  /* 0x0000001029057890 */ /* 0x000fe4000fffe0ff */
[----:B------:R-:W-:Y:S02]  /*6970*/  UIADD3 UR4, UPT, UPT, UR48, 0x2200, URZ ;  /* 0x0000220030047890 */ /* 0x000fe4000fffe0ff */
[----:B------:R-:W-:Y:S01]  /*6980*/  UIADD3.X UR9, UPT, UPT, URZ, UR53, URZ, UP0, !UPT ;  /* 0x00000035ff097290 */ /* 0x000fe200087fe4ff */
[----:B------:R-:W-:Y:S01]  /*6990*/  UMOV UR6, UR42 ;  /* 0x0000002a00067c82 */ /* 0x000fe20008000000 */
[----:B------:R-:W-:Y:S07]  /*69a0*/  UMOV UR7, UR36 ;  /* 0x0000002400077c82 */ /* 0x000fee0008000000 */
[----:B------:R2:W-:Y:S01]  /*69b0*/  UTMASTG.3D [UR4], [UR8] ;  /* 0x00000004080073b5 */ /* 0x0005e20008010000 */
[----:B------:R0:W-:Y:S01]  /*69c0*/  UTMACMDFLUSH ;  /* 0x00000000000079b7 */ /* 0x0001e20000000000 */
[----:B--2---:R-:W-:Y:S04]  /*69d0*/  DEPBAR.LE SB0, 0x1 ;  /* 0x000080400000791a */ /* 0x004fe80000000000 */
.L_x_108:
[----:B------:R-:W-:Y:S05]  /*69e0*/  BSYNC.RECONVERGENT B0 ;  /* 0x0000000000007941 */ /* 0x000fea0003800200 */
.L_x_107:
[----:B------:R-:W-:Y:S01]  /*69f0*/  BAR.SYNC.DEFER_BLOCKING 0x1, 0x80 ;  /* 0x0042000000007b1d */ /* 0x000fe20000010000 */
[----:B------:R-:W-:Y:S04]  /*6a00*/  UIADD3 UR40, UPT, UPT, UR51, 0x1, URZ ;  /* 0x0000000133287890 */ /* 0x000fe8000fffe0ff */
[----:B------:R-:W-:Y:S04]  /*6a10*/  UISETP.NE.AND UP0, UPT, UR40, 0x4, UPT ;  /* 0x000000042800788c */ /* 0x000fe8000bf05270 */
[----:B------:R-:W-:Y:S01]  /*6a20*/  USEL UR40, UR40, URZ, UP0 ;  /* 0x000000ff28287287 */ /* 0x000fe20008000000 */
[----:B------:R2:W-:Y:S01]  /*6a30*/  @P6 SYNCS.ARRIVE.TRANS64.RED.A1T0 RZ, [R16+URZ], RZ ;  /* 0x000000ff10ff69a7 */ /* 0x0005e200081004ff */
[----:B------:R-:W-:Y:S01]  /*6a40*/  BSSY B1, `(.L_x_109) ;  /* 0x0000017000017945 */ /* 0x000fe20003800000 */
[----:B------:R-:W4:Y:S02]  /*6a50*/  @P6 SYNCS.PHASECHK.TRANS64.TRYWAIT P0, [R0+URZ+0x40], R2 ;  /* 0x00004002000065a7 */ /* 0x000f2400080011ff */
[----:B----4-:R-:W-:Y:S01]  /*6a60*/  @P6 SEL R86, RZ, 0x1, !P0 ;  /* 0x00000001ff566807 */ /* 0x010fe20004000000 */
[----:B--2---:R-:W-:Y:S06]  /*6a70*/  @!P6 BRA `(.L_x_110) ;  /* 0x00000000004ce947 */ /* 0x004fec0003800000 */
        /* <DEDUP_REMOVED lines=9> */
[----:B------:R-:W-:Y:S04]  /*6b10*/  SHF.L.U32 R6, R73, 0x1f, RZ ;  /* 0x0000001f49067819 */ /* 0x000fe800000006ff */
[----:B------:R-:W1:Y:S02]  /*6b20*/  SYNCS.PHASECHK.TRANS64.TRYWAIT P0, [R0+URZ+0x40], R6 ;  /* 0x00004006000075a7 */ /* 0x000e6400080011ff */
[----:B-1----:R-:W-:Y:S05]  /*6b30*/  @!P0 BRA `(.L_x_113) ;  /* 0x0000001800e48947 */ /* 0x002fea0003800000 */
.L_x_112:
[----:B------:R-:W-:Y:S05]  /*6b40*/  BSYNC B0 ;  /* 0x0000000000007941 */ /* 0x000fea0003800000 */
.L_x_111:
[----:B------:R-:W-:Y:S02]  /*6b50*/  ISETP.NE.AND P0, PT, R87, RZ, PT ;  /* 0x000000ff5700720c */ /* 0x000fe40003f05270 */
[----:B------:R-:W-:Y:S11]  /*6b60*/  IADD3 R85, PT, PT, R85, 0x1, RZ ;  /* 0x0000000155557810 */ /* 0x000ff60007ffe0ff */
[----:B------:R2:W4:Y:S04]  /*6b70*/  @P0 LDS.128 R40, [R5] ;  /* 0x0000000005280984 */ /* 0x0005280000000c00 */
[----:B------:R2:W1:Y:S04]  /*6b80*/  @P0 LDS.128 R44, [R4+0x10] ;  /* 0x00001000042c0984 */ /* 0x0004680000000c00 */
[----:B------:R2:W1:Y:S04]  /*6b90*/  @P0 LDS.128 R48, [R3+0x20] ;  /* 0x0000200003300984 */ /* 0x0004680000000c00 */
[----:B------:R2:W1:Y:S02]  /*6ba0*/  @P0 LDS.128 R52, [R2+0x30] ;  /* 0x0000300002340984 */ /* 0x0004640000000c00 */
.L_x_110:
[----:B------:R-:W-:Y:S05]  /*6bb0*/  BSYNC B1 ;  /* 0x0000000000017941 */ /* 0x000fea0003800000 */
.L_x_109:
[----:B-1----:R-:W-:Y:S05]  /*6bc0*/  VIADD R0, R34, 0x20 ;  /* 0x0000002022007836 */ /* 0x002fea0000000000 */
[----:B------:R-:W-:Y:S04]  /*6bd0*/  SHF.R.U32.HI R0, RZ, 0x15, R0 ;  /* 0x00000015ff007819 */ /* 0x000fe80000011600 */
[----:B------:R-:W-:Y:S11]  /*6be0*/  LOP3.LUT P0, RZ, R0, 0x3, R68, 0x48, !PT ;  /* 0x0000000300ff7812 */ /* 0x000ff60007804844 */
[----:B------:R-:W-:Y:S02]  /*6bf0*/  @!UPT UIADD3 URZ, UPT, UPT, URZ, URZ, URZ ;  /* 0x000000fffffff290 */ /* 0x000fe4000fffe0ff */
[----:B------:R-:W-:Y:S05]  /*6c00*/  @!P0 BRA `(.L_x_114) ;  /* 0x0000000000408947 */ /* 0x000fea0003800000 */
[----:B------:R-:W1:Y:S01]  /*6c10*/  LDCU.64 UR8, c[0x4][0x70] ;  /* 0x01000e00ff0877ac */ /* 0x000e620008000a00 */
[----:B--2---:R-:W-:Y:S01]  /*6c20*/  MOV R3, 0x0 ;  /* 0x0000000000037802 */ /* 0x004fe20000000f00 */
[----:B------:R-:W-:Y:S02]  /*6c30*/  HFMA2 R12, -RZ, RZ, 0, 5.9604644775390625e-08 ;  /* 0x00000001ff0c7431 */ /* 0x000fe400000001ff */
[----:B------:R-:W-:Y:S02]  /*6c40*/  IMAD.MOV.U32 R8, RZ, RZ, 0x192 ;  /* 0x00000192ff087424 */ /* 0x000fe400078e00ff */
[----:B------:R-:W-:Y:S01]  /*6c50*/  IMAD.MOV.U32 R13, RZ, RZ, RZ ;  /* 0x000000ffff0d7224 */ /* 0x000fe200078e00ff */
[----:B------:R-:W2:Y:S01]  /*6c60*/  LDCU.64 UR6, c[0x4][0x78] ;  /* 0x01000f00ff0677ac */ /* 0x000ea20008000a00 */
[----:B------:R-:W3:Y:S01]  /*6c70*/  LDC.64 R2, c[0x4][R3] ;  /* 0x0100000003027b82 */ /* 0x000ee20000000a00 */
        /* <DEDUP_REMOVED lines=9> */
.L_x_114:
[----:B------:R-:W-:Y:S05]  /*6d10*/  WARPSYNC.ALL ;  /* 0x0000000000007948 */ /* 0x000fea0003800000 */
[----:B------:R-:W-:Y:S01]  /*6d20*/  R2UR UR4, R34 ;  /* 0x00000000220472ca */ /* 0x000fe200000e0000 */
[----:B------:R-:W-:Y:S01]  /*6d30*/  BSSY.RECONVERGENT B0, `(.L_x_115) ;  /* 0x0000040000007945 */ /* 0x000fe20003800200 */
[----:B------:R-:W-:Y:S02]  /*6d40*/  ISETP.NE.AND P6, PT, R83, RZ, PT ;  /* 0x000000ff5300720c */ /* 0x000fe40003fc5270 */
[----:B------:R-:W-:Y:S02]  /*6d50*/  ISETP.NE.AND P0, PT, R78, RZ, PT ;  /* 0x000000ff4e00720c */ /* 0x000fe40003f05270 */
[----:B------:R-:W-:Y:S07]  /*6d60*/  MOV R20, UR40 ;  /* 0x0000002800147c02 */ /* 0x000fee0008000f00 */
[----:B--2---:R-:W1:Y:S02]  /*6d70*/  LDTM.x16 R4, tmem[UR4+0x20] ;  /* 0x00002004000479ee */ /* 0x004e640008240000 */
[----:B------:R-:W-:Y:S01]  /*6d80*/  @P6 LEA R20, R20, UR48, 0x3 ;  /* 0x0000003014146c11 */ /* 0x000fe2000f8e18ff */
[C---:B-1----:R-:W-:Y:S01]  /*6d90*/  FMUL R0, R33.reuse, R4 ;  /* 0x0000000421007220 */ /* 0x042fe20000400000 */
[C---:B------:R-:W-:Y:S01]  /*6da0*/  FMUL R2, R33.reuse, R5 ;  /* 0x0000000521027220 */ /* 0x040fe20000400000 */
[C---:B------:R-:W-:Y:S01]  /*6db0*/  FMUL R3, R33.reuse, R6 ;  /* 0x0000000621037220 */ /* 0x040fe20000400000 */
[----:B------:R-:W-:Y:S01]  /*6dc0*/  FMUL R7, R33, R7 ;  /* 0x0000000721077220 */ /* 0x000fe20000400000 */
[----:B----4-:R-:W-:Y:S01]  /*6dd0*/  FFMA R36, R35, R40, R0 ;  /* 0x0000002823247223 */ /* 0x010fe20000000000 */
        /* <DEDUP_REMOVED lines=53> */
.L_x_116:
[----:B------:R-:W-:Y:S05]  /*7130*/  BSYNC.RECONVERGENT B0 ;  /* 0x0000000000007941 */ /* 0x000fea0003800200 */
.L_x_115:
        /* <DEDUP_REMOVED lines=21> */
.L_x_120:
[----:B------:R-:W-:Y:S05]  /*7290*/  BSYNC B0 ;  /* 0x0000000000007941 */ /* 0x000fea0003800000 */
.L_x_119:
[----:B------:R-:W-:Y:S11]  /*72a0*/  ISETP.NE.AND P0, PT, R87, RZ, PT ;  /* 0x000000ff5700720c */ /* 0x000ff60003f05270 */
[----:B------:R-:W-:Y:S02]  /*72b0*/  @!UPT UIADD3 URZ, UPT, UPT, URZ, URZ, URZ ;  /* 0x000000fffffff290 */ /* 0x000fe4000fffe0ff */
[----:B------:R2:W4:Y:S04]  /*72c0*/  @P0 LDS.128 R40, [R4] ;  /* 0x0000000004280984 */ /* 0x0005280000000c00 */
[----:B------:R2:W1:Y:S04]  /*72d0*/  @P0 LDS.128 R44, [R3+0x10] ;  /* 0x00001000032c0984 */ /* 0x0004680000000c00 */
[----:B------:R2:W1:Y:S04]  /*72e0*/  @P0 LDS.128 R48, [R2+0x20] ;  /* 0x0000200002300984 */ /* 0x0004680000000c00 */
[----:B------:R2:W1:Y:S02]  /*72f0*/  @P0 LDS.128 R52, [R85+0x30] ;  /* 0x0000300055340984 */ /* 0x0004640000000c00 */
.L_x_118:
[----:B------:R-:W-:Y:S05]  /*7300*/  BSYNC B1 ;  /* 0x0000000000017941 */ /* 0x000fea0003800000 */
.L_x_117:
        /* <DEDUP_REMOVED lines=21> */
.L_x_122:
[----:B------:R-:W-:Y:S01]  /*7460*/  ISETP.NE.AND P0, PT, R78, RZ, PT ;  /* 0x000000ff4e00720c */ /* 0x000fe20003f05270 */
[----:B------:R-:W-:Y:S05]  /*7470*/  WARPSYNC.ALL ;  /* 0x0000000000007948 */ /* 0x000fea0003800000 */
[----:B------:R-:W-:Y:S01]  /*7480*/  R2UR UR4, R34 ;  /* 0x00000000220472ca */ /* 0x000fe200000e0000 */
[----:B------:R-:W-:Y:S01]  /*7490*/  BSSY.RECONVERGENT B0, `(.L_x_123) ;  /* 0x000003c000007945 */ /* 0x000fe20003800200 */
[----:B------:R-:W-:Y:S11]  /*74a0*/  R2UR UR5, R84 ;  /* 0x00000000540572ca */ /* 0x000ff600000e0000 */
[----:B--2---:R-:W1:Y:S01]  /*74b0*/  LDTM.x16 R4, tmem[UR4+0x30] ;  /* 0x00003004000479ee */ /* 0x004e620008240000 */
[----:B------:R-:W-:Y:S01]  /*74c0*/  NOP ;  /* 0x0000000000007918 */ /* 0x000fe20000000000 */
[----:B------:R-:W-:Y:S04]  /*74d0*/  UIADD3 UR5, UPT, UPT, UR5, 0xd0, URZ ;  /* 0x000000d005057890 */ /* 0x000fe8000fffe0ff */
[----:B------:R-:W-:Y:S09]  /*74e0*/  UPRMT UR5, UR37, 0x654, UR5 ;  /* 0x0000065425057896 */ /* 0x000ff20008000005 */
[----:B-1----:R-:W-:Y:S01]  /*74f0*/  SYNCS.ARRIVE.TRANS64.RED.A1T0 RZ, [UR5], RZ ;  /* 0x000000ffffff79a7 */ /* 0x002fe20008100405 */
[C---:B------:R-:W-:Y:S01]  /*7500*/  FMUL R0, R33.reuse, R4 ;  /* 0x0000000421007220 */ /* 0x040fe20000400000 */
        /* <DEDUP_REMOVED lines=52> */
.L_x_124:
[----:B------:R-:W-:Y:S05]  /*7850*/  BSYNC.RECONVERGENT B0 ;  /* 0x0000000000007941 */ /* 0x000fea0003800200 */
.L_x_123:
[----:B------:R-:W-:Y:S01]  /*7860*/  BAR.SYNC.DEFER_BLOCKING 0x1, 0x80 ;  /* 0x0042000000007b1d */ /* 0x000fe20000010000 */
[----:B------:R-:W-:Y:S01]  /*7870*/  UISETP.NE.AND UP0, UPT, UR49, -0x4, UPT ;  /* 0xfffffffc3100788c */ /* 0x000fe2000bf05270 */
[----:B------:R-:W-:Y:S08]  /*7880*/  IADD3 R31, PT, PT, R31, 0x1, RZ ;  /* 0x000000011f1f7810 */ /* 0x000ff00007ffe0ff */
[----:B------:R-:W-:Y:S05]  /*7890*/  BRA.U !UP0, `(.L_x_125) ;  /* 0x0000000108287547 */ /* 0x000fea000b800000 */
[----:B------:R-:W-:Y:S01]  /*78a0*/  ISETP.NE.AND P0, PT, R83, RZ, PT ;  /* 0x000000ff5300720c */ /* 0x000fe20003f05270 */
[----:B------:R-:W-:Y:S01]  /*78b0*/  IMAD.U32 R2, RZ, RZ, UR51 ;  /* 0x00000033ff027e24 */ /* 0x000fe2000f8e00ff */
[----:B------:R-:W-:Y:S01]  /*78c0*/  UIADD3 UR51, UPT, UPT, UR51, 0x1, URZ ;  /* 0x0000000133337890 */ /* 0x000fe2000fffe0ff */
[----:B------:R-:W-:Y:S03]  /*78d0*/  IMAD.U32 R0, RZ, RZ, UR37 ;  /* 0x00000025ff007e24 */ /* 0x000fe6000f8e00ff */
[----:B------:R-:W-:Y:S04]  /*78e0*/  UISETP.NE.AND UP0, UPT, UR51, 0x4, UPT ;  /* 0x000000043300788c */ /* 0x000fe8000bf05270 */
[----:B------:R-:W-:Y:S03]  /*78f0*/  USEL UR51, UR51, URZ, UP0 ;  /* 0x000000ff33337287 */ /* 0x000fe60008000000 */
[----:B------:R-:W-:Y:S05]  /*7900*/  @P0 LEA R2, R2, UR48, 0x3 ;  /* 0x0000003002020c11 */ /* 0x000fea000f8e18ff */
[----:B------:R-:W-:Y:S05]  /*7910*/  @P0 VIADD R2, R2, 0x60 ;  /* 0x0000006002020836 */ /* 0x000fea0000000000 */
[----:B------:R-:W-:Y:S04]  /*7920*/  @P0 PRMT R0, R0, 0x654, R2 ;  /* 0x0000065400000816 */ /* 0x000fe80000000002 */
[----:B------:R2:W-:Y:S03]  /*7930*/  @P0 SYNCS.ARRIVE.TRANS64.RED.A1T0 RZ, [R0+URZ], RZ ;  /* 0x000000ff00ff09a7 */ /* 0x0005e600081004ff */
.L_x_125:
[----:B------:R-:W-:Y:S01]  /*7940*/  ISETP.NE.AND P2, PT, R79, RZ, PT ;  /* 0x000000ff4f00720c */ /* 0x000fe20003f45270 */
[----:B------:R-:W-:Y:S01]  /*7950*/  UIADD3 UR49, UPT, UPT, UR49, 0x4, URZ ;  /* 0x0000000431317890 */ /* 0x000fe2000fffe0ff */
[----:B------:R-:W-:Y:S01]  /*7960*/  ISETP.NE.AND P0, PT, R81, 0x2, PT ;  /* 0x000000025100780c */ /* 0x000fe20003f05270 */
[----:B-1----:R-:W-:Y:S01]  /*7970*/  IMAD.IADD R14, R29, 0x1, R62 ;  /* 0x000000011d0e7824 */ /* 0x002fe200078e023e */
[----:B------:R-:W-:Y:S01]  /*7980*/  ISETP.NE.AND P1, PT, R31, 0x4, PT ;  /* 0x000000041f00780c */ /* 0x000fe20003f25270 */
[----:B------:R-:W-:Y:S01]  /*7990*/  IMAD.IADD R15, R30, 0x1, R63 ;  /* 0x000000011e0f7824 */ /* 0x000fe200078e023f */
[----:B------:R-:W-:Y:S02]  /*79a0*/  SEL R2, RZ, 0x1, P0 ;  /* 0x00000001ff027807 */ /* 0x000fe40000000000 */
[----:B--2---:R-:W-:Y:S02]  /*79b0*/  SEL R0, RZ, 0x1, P1 ;  /* 0x00000001ff007807 */ /* 0x004fe40000800000 */
[----:B------:R-:W-:Y:S02]  /*79c0*/  LOP3.LUT R71, R71, R2, RZ, 0x3c, !PT ;  /* 0x0000000247477212 */ /* 0x000fe400078e3cff */
[----:B------:R-:W-:Y:S02]  /*79d0*/  LOP3.LUT R72, R72, R0, RZ, 0x3c, !PT ;  /* 0x0000000048487212 */ /* 0x000fe400078e3cff */
[----:B------:R-:W-:Y:S02]  /*79e0*/  @P2 R2UR UR36, R70 ;  /* 0x00000000462422ca */ /* 0x000fe400000e0000 */
[----:B------:R-:W-:Y:S02]  /*79f0*/  SEL R81, R81, RZ, P0 ;  /* 0x000000ff51517207 */ /* 0x000fe40000000000 */
[----:B------:R-:W-:Y:S01]  /*7a00*/  SEL R31, R31, RZ, P1 ;  /* 0x000000ff1f1f7207 */ /* 0x000fe20000800000 */
[----:B------:R-:W-:Y:S10]  /*7a10*/  @P2 BRA `(.L_x_126) ;  /* 0xffffffd400502947 */ /* 0x000ff4000383ffff */
[----:B------:R-:W-:-:S09]  /*7a20*/  UISETP.NE.AND UP0, UPT, UR50, URZ, UPT ;  /* 0x000000ff3200728c */ /* 0x000fd2000bf05270 */
[----:B------:R-:W-:Y:S05]  /*7a30*/  BRA.U !UP0, `(.L_x_127) ;  /* 0x0000000108487547 */ /* 0x000fea000b800000 */
[----:B------:R-:W1:Y:S02]  /*7a40*/  LDCU.64 UR4, c[0x0][0x890] ;  /* 0x00011200ff0477ac */ /* 0x000e640008000a00 */
[----:B-1----:R-:W-:-:S04]  /*7a50*/  UISETP.NE.U32.AND UP0, UPT, UR4, URZ, UPT ;  /* 0x000000ff0400728c */ /* 0x002fc8000bf05070 */
[----:B------:R-:W-:-:S09]  /*7a60*/  UISETP.NE.AND.EX UP0, UPT, UR5, URZ, UPT, UP0 ;  /* 0x000000ff0500728c */ /* 0x000fd2000bf05300 */
[----:B------:R-:W-:Y:S05]  /*7a70*/  BRA.U UP0, `(.L_x_128) ;  /* 0x00000001000c7547 */ /* 0x000fea000b800000 */
[----:B------:R-:W-:-:S13]  /*7a80*/  FSETP.NEU.AND P0, PT, R35, RZ, PT ;  /* 0x000000ff2300720b */ /* 0x000fda0003f0d000 */
[----:B------:R-:W-:Y:S05]  /*7a90*/  @!P0 EXIT ;  /* 0x000000000000894d */ /* 0x000fea0003800000 */
[----:B------:R-:W-:Y:S05]  /*7aa0*/  BRA `(.L_x_127) ;  /* 0x00000000002c7947 */ /* 0x000fea0003800000 */
.L_x_128:
[----:B------:R-:W-:Y:S01]  /*7ab0*/  ISETP.NE.AND P0, PT, R80, RZ, PT ;  /* 0x000000ff5000720c */ /* 0x000fe20003f05270 */
[----:B------:R-:W-:-:S12]  /*7ac0*/  BSSY.RECONVERGENT B0, `(.L_x_127) ;  /* 0x0000009000007945 */ /* 0x000fd80003800200 */
[----:B------:R-:W-:Y:S05]  /*7ad0*/  @P0 BRA `(.L_x_129) ;  /* 0x0000000000140947 */ /* 0x000fea0003800000 */
[----:B------:R-:W1:Y:S02]  /*7ae0*/  LDCU.64 UR4, c[0x0][0x888] ;  /* 0x00011100ff0477ac */ /* 0x000e640008000a00 */
[----:B-1----:R-:W-:-:S04]  /*7af0*/  ISETP.NE.U32.AND P0, PT, RZ, UR4, PT ;  /* 0x00000004ff007c0c */ /* 0x002fc8000bf05070 */
[----:B------:R-:W-:-:S13]  /*7b00*/  ISETP.NE.AND.EX P0, PT, RZ, UR5, PT, P0 ;  /* 0x00000005ff007c0c */ /* 0x000fda000bf05300 */
[----:B------:R-:W-:Y:S05]  /*7b10*/  @!P0 EXIT ;  /* 0x000000000000894d */ /* 0x000fea0003800000 */
[----:B------:R-:W-:Y:S05]  /*7b20*/  BRA `(.L_x_130) ;  /* 0x0000000000087947 */ /* 0x000fea0003800000 */
.L_x_129:
[----:B------:R-:W-:-:S13]  /*7b30*/  FSETP.NEU.AND P0, PT, R35, RZ, PT ;  /* 0x000000ff2300720b */ /* 0x000fda0003f0d000 */
[----:B------:R-:W-:Y:S05]  /*7b40*/  @!P0 EXIT ;  /* 0x000000000000894d */ /* 0x000fea0003800000 */
.L_x_130:
[----:B------:R-:W-:Y:S05]  /*7b50*/  BSYNC.RECONVERGENT B0 ;  /* 0x0000000000007941 */ /* 0x000fea0003800200 */
.L_x_127:
[----:B------:R-:W-:Y:S01]  /*7b60*/  ULEA UR4, UR51, UR48, 0x3 ;  /* 0x0000003033047291 */ /* 0x000fe2000f8e18ff */
[----:B------:R-:W-:-:S04]  /*7b70*/  DEPBAR.LE SB0, 0x0 ;  /* 0x000080000000791a */ /* 0x000fc80000000000 */
[----:B------:R-:W-:-:S04]  /*7b80*/  UIADD3 UR4, UPT, UPT, UR4, 0x60, URZ ;  /* 0x0000006004047890 */ /* 0x000fc8000fffe0ff */
[----:B------:R-:W-:-:S09]  /*7b90*/  UPRMT UR4, UR37, 0x654, UR4 ;  /* 0x0000065425047896 */ /* 0x000fd20008000004 */
[----:B------:R-:W-:Y:S01]  /*7ba0*/  SYNCS.ARRIVE.TRANS64.RED.A1T0 RZ, [UR4], RZ ;  /* 0x000000ffffff79a7 */ /* 0x000fe20008100404 */
[----:B------:R-:W-:Y:S05]  /*7bb0*/  EXIT ;  /* 0x000000000000794d */ /* 0x000fea0003800000 */
.L_x_19:
[----:B--2---:R2:W1:Y:S02]  /*7bc0*/  SYNCS.PHASECHK.TRANS64.TRYWAIT P0, [R2+URZ+0x100], R3 ;  /* 0x00010003020075a7 */ /* 0x00446400080011ff */
[----:B-1----:R-:W-:Y:S05]  /*7bd0*/  @!P0 NANOSLEEP.SYNCS 0x989680 ;  /* 0x009896800000895d */ /* 0x002fea0003900000 */
[----:B------:R-:W1:Y:S02]  /*7be0*/  @!P0 SYNCS.PHASECHK.TRANS64 P0, [R2+URZ+0x100], R3 ;  /* 0x00010003020085a7 */ /* 0x000e6400080010ff */
[----:B-1----:R-:W-:Y:S05]  /*7bf0*/  @!P0 BRA `(.L_x_19) ;  /* 0xfffffffc00f08947 */ /* 0x002fea000383ffff */
[----:B------:R-:W-:Y:S05]  /*7c00*/  BRA `(.L_x_131) ;  /* 0xffffff9800747947 */ /* 0x000fea000383ffff */
.L_x_22:
[----:B-1----:R-:W-:-:S07]  /*7c10*/  MOV R2, UR33 ;  /* 0x0000002100027c02 */ /* 0x002fce0008000f00 */
.L_x_132:
[----:B-1----:R1:W2:Y:S02]  /*7c20*/  SYNCS.PHASECHK.TRANS64.TRYWAIT P0, [R2+URZ+0x20], R4 ;  /* 0x00002004020075a7 */ /* 0x0022a400080011ff */
[----:B--2---:R-:W-:Y:S05]  /*7c30*/  @!P0 NANOSLEEP.SYNCS 0x989680 ;  /* 0x009896800000895d */ /* 0x004fea0003900000 */
[----:B------:R-:W2:Y:S02]  /*7c40*/  @!P0 SYNCS.PHASECHK.TRANS64 P0, [R2+URZ+0x20], R4 ;  /* 0x00002004020085a7 */ /* 0x000ea400080010ff */
[----:B--2---:R-:W-:Y:S05]  /*7c50*/  @!P0 BRA `(.L_x_132) ;  /* 0xfffffffc00f08947 */ /* 0x004fea000383ffff */
[----:B------:R-:W-:Y:S05]  /*7c60*/  BRA `(.L_x_21) ;  /* 0xffffff9800c47947 */ /* 0x000fea000383ffff */
.L_x_28:
[----:B-1----:R-:W-:-:S07]  /*7c70*/  MOV R2, UR33 ;  /* 0x0000002100027c02 */ /* 0x002fce0008000f00 */
.L_x_133:
[----:B-1----:R1:W2:Y:S02]  /*7c80*/  SYNCS.PHASECHK.TRANS64.TRYWAIT P0, [R2+URZ+0x20], R4 ;  /* 0x00002004020075a7 */ /* 0x0022a400080011ff */
[----:B--2---:R-:W-:Y:S05]  /*7c90*/  @!P0 NANOSLEEP.SYNCS 0x989680 ;  /* 0x009896800000895d */ /* 0x004fea0003900000 */
[----:B------:R-:W2:Y:S02]  /*7ca0*/  @!P0 SYNCS.PHASECHK.TRANS64 P0, [R2+URZ+0x20], R4 ;  /* 0x00002004020085a7 */ /* 0x000ea400080010ff */
[----:B--2---:R-:W-:Y:S05]  /*7cb0*/  @!P0 BRA `(.L_x_133) ;  /* 0xfffffffc00f08947 */ /* 0x004fea000383ffff */
[----:B------:R-:W-:Y:S05]  /*7cc0*/  BRA `(.L_x_27) ;  /* 0xffffff9c009c7947 */ /* 0x000fea000383ffff */
.L_x_32:
[----:B-1----:R1:W2:Y:S02]  /*7cd0*/  SYNCS.PHASECHK.TRANS64.TRYWAIT P0, [R2+URZ+0x90], R3 ;  /* 0x00009003020075a7 */ /* 0x0022a400080011ff */
[----:B--2---:R-:W-:Y:S05]  /*7ce0*/  @!P0 NANOSLEEP.SYNCS 0x989680 ;  /* 0x009896800000895d */ /* 0x004fea0003900000 */
[----:B------:R-:W2:Y:S02]  /*7cf0*/  @!P0 SYNCS.PHASECHK.TRANS64 P0, [R2+URZ+0x90], R3 ;  /* 0x00009003020085a7 */ /* 0x000ea400080010ff */
[----:B--2---:R-:W-:Y:S05]  /*7d00*/  @!P0 BRA `(.L_x_32) ;  /* 0xfffffffc00f08947 */ /* 0x004fea000383ffff */
[----:B------:R-:W-:Y:S05]  /*7d10*/  BRA `(.L_x_134) ;  /* 0xffffffa000547947 */ /* 0x000fea000383ffff */
.L_x_36:
[----:B----4-:R-:W-:-:S07]  /*7d20*/  MOV R0, UR5 ;  /* 0x0000000500007c02 */ /* 0x010fce0008000f00 */
.L_x_135:
[----:B-1----:R1:W2:Y:S02]  /*7d30*/  SYNCS.PHASECHK.TRANS64.TRYWAIT P0, [R0+URZ], R2 ;  /* 0x00000002000075a7 */ /* 0x0022a400080011ff */
[----:B--2---:R-:W-:Y:S05]  /*7d40*/  @!P0 NANOSLEEP.SYNCS 0x989680 ;  /* 0x009896800000895d */ /* 0x004fea0003900000 */
[----:B------:R-:W2:Y:S02]  /*7d50*/  @!P0 SYNCS.PHASECHK.TRANS64 P0, [R0+URZ], R2 ;  /* 0x00000002000085a7 */ /* 0x000ea400080010ff */
[----:B--2---:R-:W-:Y:S05]  /*7d60*/  @!P0 BRA `(.L_x_135) ;  /* 0xfffffffc00f08947 */ /* 0x004fea000383ffff */
[----:B------:R-:W-:Y:S05]  /*7d70*/  BRA `(.L_x_136) ;  /* 0xffffffa400c47947 */ /* 0x000fea000383ffff */
.L_x_37:
[----:B----4-:R-:W-:-:S07]  /*7d80*/  MOV R0, UR5 ;  /* 0x0000000500007c02 */ /* 0x010fce0008000f00 */
.L_x_137:
[----:B-1----:R1:W2:Y:S02]  /*7d90*/  SYNCS.PHASECHK.TRANS64.TRYWAIT P0, [R0+URZ], R3 ;  /* 0x00000003000075a7 */ /* 0x0022a400080011ff */
[----:B--2---:R-:W-:Y:S05]  /*7da0*/  @!P0 NANOSLEEP.SYNCS 0x989680 ;  /* 0x009896800000895d */ /* 0x004fea0003900000 */
[----:B------:R-:W2:Y:S02]  /*7db0*/  @!P0 SYNCS.PHASECHK.TRANS64 P0, [R0+URZ], R3 ;  /* 0x00000003000085a7 */ /* 0x000ea400080010ff */
[----:B--2---:R-:W-:Y:S05]  /*7dc0*/  @!P0 BRA `(.L_x_137) ;  /* 0xfffffffc00f08947 */ /* 0x004fea000383ffff */
[----:B------:R-:W-:Y:S05]  /*7dd0*/  BRA `(.L_x_138) ;  /* 0xffffffa400d07947 */ /* 0x000fea000383ffff */
.L_x_38:
[----:B----4-:R-:W-:-:S07]  /*7de0*/  MOV R0, UR5 ;  /* 0x0000000500007c02 */ /* 0x010fce0008000f00 */
.L_x_139:
[----:B-1----:R1:W2:Y:S02]  /*7df0*/  SYNCS.PHASECHK.TRANS64.TRYWAIT P0, [R0+URZ], R3 ;  /* 0x00000003000075a7 */ /* 0x0022a400080011ff */
[----:B--2---:R-:W-:Y:S05]  /*7e00*/  @!P0 NANOSLEEP.SYNCS 0x989680 ;  /* 0x009896800000895d */ /* 0x004fea0003900000 */
[----:B------:R-:W2:Y:S02]  /*7e10*/  @!P0 SYNCS.PHASECHK.TRANS64 P0, [R0+URZ], R3 ;  /* 0x00000003000085a7 */ /* 0x000ea400080010ff */
[----:B--2---:R-:W-:Y:S05]  /*7e20*/  @!P0 BRA `(.L_x_139) ;  /* 0xfffffffc00f08947 */ /* 0x004fea000383ffff */
[----:B------:R-:W-:Y:S05]  /*7e30*/  BRA `(.L_x_140) ;  /* 0xffffffa400dc7947 */ /* 0x000fea000383ffff */
.L_x_41:
[----:B-1----:R1:W2:Y:S02]  /*7e40*/  SYNCS.PHASECHK.TRANS64.TRYWAIT P0, [R0+URZ+0xf0], R4 ;  /* 0x0000f004000075a7 */ /* 0x0022a400080011ff */
[----:B--2---:R-:W-:Y:S05]  /*7e50*/  @!P0 NANOSLEEP.SYNCS 0x989680 ;  /* 0x009896800000895d */ /* 0x004fea0003900000 */
[----:B------:R-:W2:Y:S02]  /*7e60*/  @!P0 SYNCS.PHASECHK.TRANS64 P0, [R0+URZ+0xf0], R4 ;  /* 0x0000f004000085a7 */ /* 0x000ea400080010ff */
[----:B--2---:R-:W-:Y:S05]  /*7e70*/  @!P0 BRA `(.L_x_41) ;  /* 0xfffffffc00f08947 */ /* 0x004fea000383ffff */
[----:B------:R-:W-:Y:S05]  /*7e80*/  BRA `(.L_x_141) ;  /* 0xffffffa800387947 */ /* 0x000fea000383ffff */
.L_x_42:
[----:B------:R-:W-:-:S07]  /*7e90*/  MOV R0, UR5 ;  /* 0x0000000500007c02 */ /* 0x000fce0008000f00 */
.L_x_142:
[----:B-1----:R1:W2:Y:S02]  /*7ea0*/  SYNCS.PHASECHK.TRANS64.TRYWAIT P0, [R0+URZ+0xa0], R5 ;  /* 0x0000a005000075a7 */ /* 0x0022a400080011ff */
[----:B--2---:R-:W-:Y:S05]  /*7eb0*/  @!P0 NANOSLEEP.SYNCS 0x989680 ;  /* 0x009896800000895d */ /* 0x004fea0003900000 */
[----:B------:R-:W2:Y:S02]  /*7ec0*/  @!P0 SYNCS.PHASECHK.TRANS64 P0, [R0+URZ+0xa0], R5 ;  /* 0x0000a005000085a7 */ /* 0x000ea400080010ff */
[----:B--2---:R-:W-:Y:S05]  /*7ed0*/  @!P0 BRA `(.L_x_142) ;  /* 0xfffffffc00f08947 */ /* 0x004fea000383ffff */
[----:B------:R-:W-:Y:S05]  /*7ee0*/  BRA `(.L_x_143) ;  /* 0xffffffa800487947 */ /* 0x000fea000383ffff */
.L_x_43:
[----:B-1----:R1:W2:Y:S02]  /*7ef0*/  SYNCS.PHASECHK.TRANS64.TRYWAIT P1, [R0+URZ+0x90], R4 ;  /* 0x00009004000075a7 */ /* 0x0022a400080211ff */
[----:B--2---:R-:W-:Y:S05]  /*7f00*/  @!P1 NANOSLEEP.SYNCS 0x989680 ;  /* 0x009896800000995d */ /* 0x004fea0003900000 */
[----:B------:R-:W2:Y:S02]  /*7f10*/  @!P1 SYNCS.PHASECHK.TRANS64 P1, [R0+URZ+0x90], R4 ;  /* 0x00009004000095a7 */ /* 0x000ea400080210ff */
[----:B--2---:R-:W-:Y:S05]  /*7f20*/  @!P1 BRA `(.L_x_43) ;  /* 0xfffffffc00f09947 */ /* 0x004fea000383ffff */
[----:B------:R-:W-:Y:S05]  /*7f30*/  BRA `(.L_x_144) ;  /* 0xffffffa800787947 */ /* 0x000fea000383ffff */
.L_x_46:
[----:B------:R-:W-:-:S07]  /*7f40*/  MOV R0, UR5 ;  /* 0x0000000500007c02 */ /* 0x000fce0008000f00 */
.L_x_145:
[----:B-1----:R1:W2:Y:S02]  /*7f50*/  SYNCS.PHASECHK.TRANS64.TRYWAIT P0, [R0+URZ+0xa0], R2 ;  /* 0x0000a002000075a7 */ /* 0x0022a400080011ff */
[----:B--2---:R-:W-:Y:S05]  /*7f60*/  @!P0 NANOSLEEP.SYNCS 0x989680 ;  /* 0x009896800000895d */ /* 0x004fea0003900000 */
[----:B------:R-:W2:Y:S02]  /*7f70*/  @!P0 SYNCS.PHASECHK.TRANS64 P0, [R0+URZ+0xa0], R2 ;  /* 0x0000a002000085a7 */ /* 0x000ea400080010ff */
[----:B--2---:R-:W-:Y:S05]  /*7f80*/  @!P0 BRA `(.L_x_145) ;  /* 0xfffffffc00f08947 */ /* 0x004fea000383ffff */
[----:B------:R-:W-:Y:S05]  /*7f90*/  BRA `(.L_x_45) ;  /* 0xffffffa800cc7947 */ /* 0x000fea000383ffff */
.L_x_53:
[----:B-1----:R1:W2:Y:S02]  /*7fa0*/  SYNCS.PHASECHK.TRANS64.TRYWAIT P1, [R0+URZ+0x90], R2 ;  /* 0x00009002000075a7 */ /* 0x0022a400080211ff */
[----:B--2---:R-:W-:Y:S05]  /*7fb0*/  @!P1 NANOSLEEP.SYNCS 0x989680 ;  /* 0x009896800000995d */ /* 0x004fea0003900000 */
[----:B------:R-:W2:Y:S02]  /*7fc0*/  @!P1 SYNCS.PHASECHK.TRANS64 P1, [R0+URZ+0x90], R2 ;  /* 0x00009002000095a7 */ /* 0x000ea400080210ff */
[----:B--2---:R-:W-:Y:S05]  /*7fd0*/  @!P1 BRA `(.L_x_53) ;  /* 0xfffffffc00f09947 */ /* 0x004fea000383ffff */
[----:B------:R-:W-:Y:S05]  /*7fe0*/  BRA `(.L_x_146) ;  /* 0xffffffb0005c7947 */ /* 0x000fea000383ffff */
.L_x_54:
[----:B------:R-:W-:-:S07]  /*7ff0*/  MOV R2, UR6 ;  /* 0x0000000600027c02 */ /* 0x000fce0008000f00 */
.L_x_147:
[----:B-1----:R1:W2:Y:S02]  /*8000*/  SYNCS.PHASECHK.TRANS64.TRYWAIT P0, [R2+URZ+0xd0], R0 ;  /* 0x0000d000020075a7 */ /* 0x0022a400080011ff */
[----:B--2---:R-:W-:Y:S05]  /*8010*/  @!P0 NANOSLEEP.SYNCS 0x989680 ;  /* 0x009896800000895d */ /* 0x004fea0003900000 */
[----:B------:R-:W2:Y:S02]  /*8020*/  @!P0 SYNCS.PHASECHK.TRANS64 P0, [R2+URZ+0xd0], R0 ;  /* 0x0000d000020085a7 */ /* 0x000ea400080010ff */
[----:B--2---:R-:W-:Y:S05]  /*8030*/  @!P0 BRA `(.L_x_147) ;  /* 0xfffffffc00f08947 */ /* 0x004fea000383ffff */
[----:B------:R-:W-:Y:S05]  /*8040*/  BRA `(.L_x_148) ;  /* 0xffffffb000947947 */ /* 0x000fea000383ffff */
.L_x_57:
[----:B------:R-:W-:Y:S07]  /*8050*/  MOV R0, UR11 ;  /* 0x0000000b00007c02 */ /* 0x000fee0008000f00 */
.L_x_149:
[----:B-1----:R1:W2:Y:S02]  /*8060*/  SYNCS.PHASECHK.TRANS64.TRYWAIT P0, [R0+URZ], R2 ;  /* 0x00000002000075a7 */ /* 0x0022a400080011ff */
[----:B--2---:R-:W-:Y:S05]  /*8070*/  @!P0 NANOSLEEP.SYNCS 0x989680 ;  /* 0x009896800000895d */ /* 0x004fea0003900000 */
[----:B------:R-:W2:Y:S02]  /*8080*/  @!P0 SYNCS.PHASECHK.TRANS64 P0, [R0+URZ], R2 ;  /* 0x00000002000085a7 */ /* 0x000ea400080010ff */
[----:B--2---:R-:W-:Y:S05]  /*8090*/  @!P0 BRA `(.L_x_149) ;  /* 0xfffffffc00f08947 */ /* 0x004fea000383ffff */
[----:B------:R-:W-:Y:S05]  /*80a0*/  BRA `(.L_x_56) ;  /* 0xffffffb000b07947 */ /* 0x000fea000383ffff */
.L_x_60:
[----:B------:R-:W-:-:S07]  /*80b0*/  MOV R0, UR6 ;  /* 0x0000000600007c02 */ /* 0x000fce0008000f00 */
.L_x_150:
[----:B--2---:R2:W4:Y:S02]  /*80c0*/  SYNCS.PHASECHK.TRANS64.TRYWAIT P0, [R0+URZ], R2 ;  /* 0x00000002000075a7 */ /* 0x00452400080011ff */
[----:B----4-:R-:W-:Y:S05]  /*80d0*/  @!P0 NANOSLEEP.SYNCS 0x989680 ;  /* 0x009896800000895d */ /* 0x010fea0003900000 */
[----:B------:R-:W4:Y:S02]  /*80e0*/  @!P0 SYNCS.PHASECHK.TRANS64 P0, [R0+URZ], R2 ;  /* 0x00000002000085a7 */ /* 0x000f2400080010ff */
[----:B----4-:R-:W-:Y:S05]  /*80f0*/  @!P0 BRA `(.L_x_150) ;  /* 0xfffffffc00f08947 */ /* 0x010fea000383ffff */
[----:B------:R-:W-:Y:S05]  /*8100*/  BRA `(.L_x_151) ;  /* 0xffffffb400dc7947 */ /* 0x000fea000383ffff */
.L_x_61:
[----:B------:R-:W-:-:S07]  /*8110*/  MOV R0, UR6 ;  /* 0x0000000600007c02 */ /* 0x000fce0008000f00 */
.L_x_152:
[----:B-1----:R1:W2:Y:S02]  /*8120*/  SYNCS.PHASECHK.TRANS64.TRYWAIT P0, [R0+URZ], R3 ;  /* 0x00000003000075a7 */ /* 0x0022a400080011ff */
[----:B--2---:R-:W-:Y:S05]  /*8130*/  @!P0 NANOSLEEP.SYNCS 0x989680 ;  /* 0x009896800000895d */ /* 0x004fea0003900000 */
[----:B------:R-:W2:Y:S02]  /*8140*/  @!P0 SYNCS.PHASECHK.TRANS64 P0, [R0+URZ], R3 ;  /* 0x00000003000085a7 */ /* 0x000ea400080010ff */
[----:B--2---:R-:W-:Y:S05]  /*8150*/  @!P0 BRA `(.L_x_152) ;  /* 0xfffffffc00f08947 */ /* 0x004fea000383ffff */
[----:B------:R-:W-:Y:S05]  /*8160*/  BRA `(.L_x_153) ;  /* 0xffffffb400e87947 */ /* 0x000fea000383ffff */
.L_x_62:
[----:B------:R-:W-:-:S07]  /*8170*/  MOV R0, UR6 ;  /* 0x0000000600007c02 */ /* 0x000fce0008000f00 */
.L_x_154:
[----:B-1----:R1:W2:Y:S02]  /*8180*/  SYNCS.PHASECHK.TRANS64.TRYWAIT P0, [R0+URZ], R3 ;  /* 0x00000003000075a7 */ /* 0x0022a400080011ff */
[----:B--2---:R-:W-:Y:S05]  /*8190*/  @!P0 NANOSLEEP.SYNCS 0x989680 ;  /* 0x009896800000895d */ /* 0x004fea0003900000 */
[----:B------:R-:W2:Y:S02]  /*81a0*/  @!P0 SYNCS.PHASECHK.TRANS64 P0, [R0+URZ], R3 ;  /* 0x00000003000085a7 */ /* 0x000ea400080010ff */
[----:B--2---:R-:W-:Y:S05]  /*81b0*/  @!P0 BRA `(.L_x_154) ;  /* 0xfffffffc00f08947 */ /* 0x004fea000383ffff */
[----:B------:R-:W-:Y:S05]  /*81c0*/  BRA `(.L_x_155) ;  /* 0xffffffb400f47947 */ /* 0x000fea000383ffff */
.L_x_63:
[----:B-1----:R-:W-:-:S07]  /*81d0*/  MOV R0, UR7 ;  /* 0x0000000700007c02 */ /* 0x002fce0008000f00 */
.L_x_156:
[----:B-1----:R1:W2:Y:S02]  /*81e0*/  SYNCS.PHASECHK.TRANS64.TRYWAIT P0, [R0+URZ], R2 ;  /* 0x00000002000075a7 */ /* 0x0022a400080011ff */
[----:B--2---:R-:W-:Y:S05]  /*81f0*/  @!P0 NANOSLEEP.SYNCS 0x989680 ;  /* 0x009896800000895d */ /* 0x004fea0003900000 */
[----:B------:R-:W2:Y:S02]  /*8200*/  @!P0 SYNCS.PHASECHK.TRANS64 P0, [R0+URZ], R2 ;  /* 0x00000002000085a7 */ /* 0x000ea400080010ff */
[----:B--2---:R-:W-:Y:S05]  /*8210*/  @!P0 BRA `(.L_x_156) ;  /* 0xfffffffc00f08947 */ /* 0x004fea000383ffff */
[----:B------:R-:W-:Y:S05]  /*8220*/  BRA `(.L_x_157) ;  /* 0xffffffb800007947 */ /* 0x000fea000383ffff */
.L_x_68:
[----:B--2---:R2:W3:Y:S02]  /*8230*/  SYNCS.PHASECHK.TRANS64.TRYWAIT P0, [R0+URZ+0x90], R2 ;  /* 0x00009002000075a7 */ /* 0x0044e400080011ff */
[----:B---3--:R-:W-:Y:S05]  /*8240*/  @!P0 NANOSLEEP.SYNCS 0x989680 ;  /* 0x009896800000895d */ /* 0x008fea0003900000 */
[----:B------:R-:W3:Y:S02]  /*8250*/  @!P0 SYNCS.PHASECHK.TRANS64 P0, [R0+URZ+0x90], R2 ;  /* 0x00009002000085a7 */ /* 0x000ee400080010ff */
[----:B---3--:R-:W-:Y:S05]  /*8260*/  @!P0 BRA `(.L_x_68) ;  /* 0xfffffffc00f08947 */ /* 0x008fea000383ffff */
[----:B------:R-:W-:Y:S05]  /*8270*/  BRA `(.L_x_158) ;  /* 0xffffffbc00087947 */ /* 0x000fea000383ffff */
.L_x_71:
[----:B------:R-:W-:Y:S07]  /*8280*/  MOV R0, UR7 ;  /* 0x0000000700007c02 */ /* 0x000fee0008000f00 */
.L_x_159:
[----:B--2---:R2:W3:Y:S02]  /*8290*/  SYNCS.PHASECHK.TRANS64.TRYWAIT P0, [R0+URZ+0x88], R2 ;  /* 0x00008802000075a7 */ /* 0x0044e400080011ff */
[----:B---3--:R-:W-:Y:S05]  /*82a0*/  @!P0 NANOSLEEP.SYNCS 0x989680 ;  /* 0x009896800000895d */ /* 0x008fea0003900000 */
[----:B------:R-:W3:Y:S02]  /*82b0*/  @!P0 SYNCS.PHASECHK.TRANS64 P0, [R0+URZ+0x88], R2 ;  /* 0x00008802000085a7 */ /* 0x000ee400080010ff */
[----:B---3--:R-:W-:Y:S05]  /*82c0*/  @!P0 BRA `(.L_x_159) ;  /* 0xfffffffc00f08947 */ /* 0x008fea000383ffff */
[----:B------:R-:W-:Y:S05]  /*82d0*/  BRA `(.L_x_70) ;  /* 0xffffffbc00e87947 */ /* 0x000fea000383ffff */
.L_x_74:
[----:B------:R-:W-:Y:S07]  /*82e0*/  MOV R0, UR7 ;  /* 0x0000000700007c02 */ /* 0x000fee0008000f00 */
.L_x_160:
[----:B-1----:R1:W2:Y:S02]  /*82f0*/  SYNCS.PHASECHK.TRANS64.TRYWAIT P0, [R0+URZ+0x60], R14 ;  /* 0x0000600e000075a7 */ /* 0x0022a400080011ff */
[----:B--2---:R-:W-:Y:S05]  /*8300*/  @!P0 NANOSLEEP.SYNCS 0x989680 ;  /* 0x009896800000895d */ /* 0x004fea0003900000 */
[----:B------:R-:W2:Y:S02]  /*8310*/  @!P0 SYNCS.PHASECHK.TRANS64 P0, [R0+URZ+0x60], R14 ;  /* 0x0000600e000085a7 */ /* 0x000ea400080010ff */
[----:B--2---:R-:W-:Y:S05]  /*8320*/  @!P0 BRA `(.L_x_160) ;  /* 0xfffffffc00f08947 */ /* 0x004fea000383ffff */
[----:B------:R-:W-:Y:S05]  /*8330*/  BRA `(.L_x_161) ;  /* 0xffffffc000607947 */ /* 0x000fea000383ffff */
.L_x_75:
[----:B------:R-:W-:Y:S07]  /*8340*/  MOV R0, UR7 ;  /* 0x0000000700007c02 */ /* 0x000fee0008000f00 */
.L_x_162:
[----:B-1----:R1:W2:Y:S02]  /*8350*/  SYNCS.PHASECHK.TRANS64.TRYWAIT P0, [R0+URZ+0x68], R14 ;  /* 0x0000680e000075a7 */ /* 0x0022a400080011ff */
[----:B--2---:R-:W-:Y:S05]  /*8360*/  @!P0 NANOSLEEP.SYNCS 0x989680 ;  /* 0x009896800000895d */ /* 0x004fea0003900000 */
[----:B------:R-:W2:Y:S02]  /*8370*/  @!P0 SYNCS.PHASECHK.TRANS64 P0, [R0+URZ+0x68], R14 ;  /* 0x0000680e000085a7 */ /* 0x000ea400080010ff */
[----:B--2---:R-:W-:Y:S05]  /*8380*/  @!P0 BRA `(.L_x_162) ;  /* 0xfffffffc00f08947 */ /* 0x004fea000383ffff */
[----:B------:R-:W-:Y:S05]  /*8390*/  BRA `(.L_x_163) ;  /* 0xffffffc000987947 */ /* 0x000fea000383ffff */
.L_x_76:
[----:B------:R-:W-:Y:S07]  /*83a0*/  MOV R0, UR7 ;  /* 0x0000000700007c02 */ /* 0x000fee0008000f00 */
.L_x_164:
[----:B-1----:R1:W2:Y:S02]  /*83b0*/  SYNCS.PHASECHK.TRANS64.TRYWAIT P0, [R0+URZ+0x70], R14 ;  /* 0x0000700e000075a7 */ /* 0x0022a400080011ff */
[----:B--2---:R-:W-:Y:S05]  /*83c0*/  @!P0 NANOSLEEP.SYNCS 0x989680 ;  /* 0x009896800000895d */ /* 0x004fea0003900000 */
[----:B------:R-:W2:Y:S02]  /*83d0*/  @!P0 SYNCS.PHASECHK.TRANS64 P0, [R0+URZ+0x70], R14 ;  /* 0x0000700e000085a7 */ /* 0x000ea400080010ff */
[----:B--2---:R-:W-:Y:S05]  /*83e0*/  @!P0 BRA `(.L_x_164) ;  /* 0xfffffffc00f08947 */ /* 0x004fea000383ffff */
[----:B------:R-:W-:Y:S05]  /*83f0*/  BRA `(.L_x_165) ;  /* 0xffffffc000dc7947 */ /* 0x000fea000383ffff */
.L_x_77:
[----:B------:R-:W-:Y:S07]  /*8400*/  MOV R0, UR7 ;  /* 0x0000000700007c02 */ /* 0x000fee0008000f00 */
.L_x_166:
[----:B-1----:R1:W2:Y:S02]  /*8410*/  SYNCS.PHASECHK.TRANS64.TRYWAIT P0, [R0+URZ+0x78], R14 ;  /* 0x0000780e000075a7 */ /* 0x0022a400080011ff */
[----:B--2---:R-:W-:Y:S05]  /*8420*/  @!P0 NANOSLEEP.SYNCS 0x989680 ;  /* 0x009896800000895d */ /* 0x004fea0003900000 */
[----:B------:R-:W2:Y:S02]  /*8430*/  @!P0 SYNCS.PHASECHK.TRANS64 P0, [R0+URZ+0x78], R14 ;  /* 0x0000780e000085a7 */ /* 0x000ea400080010ff */
[----:B--2---:R-:W-:Y:S05]  /*8440*/  @!P0 BRA `(.L_x_166) ;  /* 0xfffffffc00f08947 */ /* 0x004fea000383ffff */
[----:B------:R-:W-:Y:S05]  /*8450*/  BRA `(.L_x_167) ;  /* 0xffffffc400607947 */ /* 0x000fea000383ffff */
.L_x_79:
[----:B------:R-:W-:-:S07]  /*8460*/  MOV R0, UR7 ;  /* 0x0000000700007c02 */ /* 0x000fce0008000f00 */
.L_x_168:
[----:B-1----:R1:W3:Y:S02]  /*8470*/  SYNCS.PHASECHK.TRANS64.TRYWAIT P0, [R0+URZ+0x60], R2 ;  /* 0x00006002000075a7 */ /* 0x0022e400080011ff */
[----:B---3--:R-:W-:Y:S05]  /*8480*/  @!P0 NANOSLEEP.SYNCS 0x989680 ;  /* 0x009896800000895d */ /* 0x008fea0003900000 */
[----:B------:R-:W3:Y:S02]  /*8490*/  @!P0 SYNCS.PHASECHK.TRANS64 P0, [R0+URZ+0x60], R2 ;  /* 0x00006002000085a7 */ /* 0x000ee400080010ff */
[----:B---3--:R-:W-:Y:S05]  /*84a0*/  @!P0 BRA `(.L_x_168) ;  /* 0xfffffffc00f08947 */ /* 0x008fea000383ffff */
[----:B------:R-:W-:Y:S05]  /*84b0*/  BRA `(.L_x_169) ;  /* 0xffffffc400d07947 */ /* 0x000fea000383ffff */
.L_x_80:
[----:B-1----:R-:W-:-:S07]  /*84c0*/  MOV R0, UR7 ;  /* 0x0000000700007c02 */ /* 0x002fce0008000f00 */
.L_x_170:
[----:B-1----:R1:W3:Y:S02]  /*84d0*/  SYNCS.PHASECHK.TRANS64.TRYWAIT P0, [R0+URZ+0x68], R2 ;  /* 0x00006802000075a7 */ /* 0x0022e400080011ff */
[----:B---3--:R-:W-:Y:S05]  /*84e0*/  @!P0 NANOSLEEP.SYNCS 0x989680 ;  /* 0x009896800000895d */ /* 0x008fea0003900000 */
[----:B------:R-:W3:Y:S02]  /*84f0*/  @!P0 SYNCS.PHASECHK.TRANS64 P0, [R0+URZ+0x68], R2 ;  /* 0x00006802000085a7 */ /* 0x000ee400080010ff */
[----:B---3--:R-:W-:Y:S05]  /*8500*/  @!P0 BRA `(.L_x_170) ;  /* 0xfffffffc00f08947 */ /* 0x008fea000383ffff */
[----:B------:R-:W-:Y:S05]  /*8510*/  BRA `(.L_x_171) ;  /* 0xffffffc400c07947 */ /* 0x000fea000383ffff */
.L_x_81:
[----:B-1----:R-:W-:-:S07]  /*8520*/  MOV R0, UR7 ;  /* 0x0000000700007c02 */ /* 0x002fce0008000f00 */
.L_x_172:
[----:B-1----:R1:W3:Y:S02]  /*8530*/  SYNCS.PHASECHK.TRANS64.TRYWAIT P0, [R0+URZ+0x70], R2 ;  /* 0x00007002000075a7 */ /* 0x0022e400080011ff */
[----:B---3--:R-:W-:Y:S05]  /*8540*/  @!P0 NANOSLEEP.SYNCS 0x989680 ;  /* 0x009896800000895d */ /* 0x008fea0003900000 */
[----:B------:R-:W3:Y:S02]  /*8550*/  @!P0 SYNCS.PHASECHK.TRANS64 P0, [R0+URZ+0x70], R2 ;  /* 0x00007002000085a7 */ /* 0x000ee400080010ff */
[----:B---3--:R-:W-:Y:S05]  /*8560*/  @!P0 BRA `(.L_x_172) ;  /* 0xfffffffc00f08947 */ /* 0x008fea000383ffff */
[----:B------:R-:W-:Y:S05]  /*8570*/  BRA `(.L_x_173) ;  /* 0xffffffc400b07947 */ /* 0x000fea000383ffff */
.L_x_83:
[----:B--2---:R2:W4:Y:S02]  /*8580*/  SYNCS.PHASECHK.TRANS64.TRYWAIT P0, [R0+URZ+0x90], R2 ;  /* 0x00009002000075a7 */ /* 0x00452400080011ff */
[----:B----4-:R-:W-:Y:S05]  /*8590*/  @!P0 NANOSLEEP.SYNCS 0x989680 ;  /* 0x009896800000895d */ /* 0x010fea0003900000 */
[----:B------:R-:W4:Y:S02]  /*85a0*/  @!P0 SYNCS.PHASECHK.TRANS64 P0, [R0+URZ+0x90], R2 ;  /* 0x00009002000085a7 */ /* 0x000f2400080010ff */
[----:B----4-:R-:W-:Y:S05]  /*85b0*/  @!P0 BRA `(.L_x_83) ;  /* 0xfffffffc00f08947 */ /* 0x010fea000383ffff */
[----:B------:R-:W-:Y:S05]  /*85c0*/  BRA `(.L_x_174) ;  /* 0xffffffc800787947 */ /* 0x000fea000383ffff */
.L_x_94:
[----:B-1----:R-:W-:Y:S04]  /*85d0*/  MOV R2, UR48 ;  /* 0x0000003000027c02 */ /* 0x002fe80008000f00 */
[----:B------:R1:W3:Y:S03]  /*85e0*/  SYNCS.PHASECHK.TRANS64.TRYWAIT P1, [R2+URZ+0x40], R3 ;  /* 0x00004003020075a7 */ /* 0x0002e600080211ff */
[----:B---3--:R-:W-:Y:S05]  /*85f0*/  @!P1 NANOSLEEP.SYNCS 0x989680 ;  /* 0x009896800000995d */ /* 0x008fea0003900000 */
[----:B------:R-:W3:Y:S02]  /*8600*/  @!P1 SYNCS.PHASECHK.TRANS64 P1, [R2+URZ+0x40], R3 ;  /* 0x00004003020095a7 */ /* 0x000ee400080210ff */
[----:B---3--:R-:W-:Y:S05]  /*8610*/  @!P1 BRA `(.L_x_94) ;  /* 0xfffffffc00ec9947 */ /* 0x008fea000383ffff */
[----:B------:R-:W-:Y:S05]  /*8620*/  BRA `(.L_x_93) ;  /* 0xffffffd400847947 */ /* 0x000fea000383ffff */
.L_x_96:
[----:B-1----:R1:W4:Y:S02]  /*8630*/  SYNCS.PHASECHK.TRANS64.TRYWAIT P0, [R84+URZ+0xb0], R0 ;  /* 0x0000b000540075a7 */ /* 0x00232400080011ff */
[----:B----4-:R-:W-:Y:S05]  /*8640*/  @!P0 NANOSLEEP.SYNCS 0x989680 ;  /* 0x009896800000895d */ /* 0x010fea0003900000 */
[----:B------:R-:W4:Y:S02]  /*8650*/  @!P0 SYNCS.PHASECHK.TRANS64 P0, [R84+URZ+0xb0], R0 ;  /* 0x0000b000540085a7 */ /* 0x000f2400080010ff */
[----:B----4-:R-:W-:Y:S05]  /*8660*/  @!P0 BRA `(.L_x_96) ;  /* 0xfffffffc00f08947 */ /* 0x010fea000383ffff */
[----:B------:R-:W-:Y:S05]  /*8670*/  BRA `(.L_x_95) ;  /* 0xffffffd400ac7947 */ /* 0x000fea000383ffff */
.L_x_105:
[----:B-1----:R1:W2:Y:S02]  /*8680*/  SYNCS.PHASECHK.TRANS64.TRYWAIT P0, [R2+URZ+0x40], R0 ;  /* 0x00004000020075a7 */ /* 0x0022a400080011ff */
[----:B--2---:R-:W-:Y:S05]  /*8690*/  @!P0 NANOSLEEP.SYNCS 0x989680 ;  /* 0x009896800000895d */ /* 0x004fea0003900000 */
[----:B------:R-:W2:Y:S02]  /*86a0*/  @!P0 SYNCS.PHASECHK.TRANS64 P0, [R2+URZ+0x40], R0 ;  /* 0x00004000020085a7 */ /* 0x000ea400080010ff */
[----:B--2---:R-:W-:Y:S05]  /*86b0*/  @!P0 BRA `(.L_x_105) ;  /* 0xfffffffc00f08947 */ /* 0x004fea000383ffff */
[----:B------:R-:W-:Y:S05]  /*86c0*/  BRA `(.L_x_104) ;  /* 0xffffffdc00487947 */ /* 0x000fea000383ffff */
.L_x_113:
[----:B-1----:R1:W2:Y:S02]  /*86d0*/  SYNCS.PHASECHK.TRANS64.TRYWAIT P0, [R0+URZ+0x40], R6 ;  /* 0x00004006000075a7 */ /* 0x0022a400080011ff */
[----:B--2---:R-:W-:Y:S05]  /*86e0*/  @!P0 NANOSLEEP.SYNCS 0x989680 ;  /* 0x009896800000895d */ /* 0x004fea0003900000 */
[----:B------:R-:W2:Y:S02]  /*86f0*/  @!P0 SYNCS.PHASECHK.TRANS64 P0, [R0+URZ+0x40], R6 ;  /* 0x00004006000085a7 */ /* 0x000ea400080010ff */
[----:B--2---:R-:W-:Y:S05]  /*8700*/  @!P0 BRA `(.L_x_113) ;  /* 0xfffffffc00f08947 */ /* 0x004fea000383ffff */
[----:B------:R-:W-:Y:S05]  /*8710*/  BRA `(.L_x_112) ;  /* 0xffffffe400087947 */ /* 0x000fea000383ffff */
.L_x_121:
[----:B-1----:R1:W2:Y:S02]  /*8720*/  SYNCS.PHASECHK.TRANS64.TRYWAIT P0, [R0+URZ+0x40], R5 ;  /* 0x00004005000075a7 */ /* 0x0022a400080011ff */
[----:B--2---:R-:W-:Y:S05]  /*8730*/  @!P0 NANOSLEEP.SYNCS 0x989680 ;  /* 0x009896800000895d */ /* 0x004fea0003900000 */
[----:B------:R-:W2:Y:S02]  /*8740*/  @!P0 SYNCS.PHASECHK.TRANS64 P0, [R0+URZ+0x40], R5 ;  /* 0x00004005000085a7 */ /* 0x000ea400080010ff */
[----:B--2---:R-:W-:Y:S05]  /*8750*/  @!P0 BRA `(.L_x_121) ;  /* 0xfffffffc00f08947 */ /* 0x004fea000383ffff */
[----:B------:R-:W-:Y:S05]  /*8760*/  BRA `(.L_x_120) ;  /* 0xffffffe800c87947 */ /* 0x000fea000383ffff */
        .weak           $__internal_0_$__cuda_sm10x_tcgen05_guardrail_trap_col_being_dealloced_not_returned_by_alloc
        .type           $__internal_0_$__cuda_sm10x_tcgen05_guardrail_trap_col_being_dealloced_not_returned_by_alloc,@function
        .size           $__internal_0_$__cuda_sm10x_tcgen05_guardrail_trap_col_being_dealloced_not_returned_by_alloc,($__internal_1_$__cuda_sm10x_tcgen05_guardrail_trap_phase_invalid_during_alloc - $__internal_0_$__cuda_sm10x_tcgen05_guardrail_trap_col_being_dealloced_not_returned_by_alloc)
$__internal_0_$__cuda_sm10x_tcgen05_guardrail_trap_col_being_dealloced_not_returned_by_alloc:
[----:B------:R-:W-:Y:S05]  /*8770*/  BPT.TRAP 0x1 ;  /* 0x000000040000795c */ /* 0x000fea0000300000 */
[----:B------:R-:W-:-:S04]  /*8780*/  HFMA2 R3, -RZ, RZ, 0, 0 ;  /* 0x00000000ff037431 */ /* 0x000fc800000001ff */
[----:B------:R-:W-:Y:S05]  /*8790*/  RET.REL.NODEC R2 `(_ZN7cutlass13device_kernelINS_4gemm6kernel13GemmUniversalIN4cute5tupleIJiiiiEEENS1_10collective13CollectiveMmaINS1_35MainloopSm100TmaUmmaWarpSpecializedILi4ELi2ELi4ENS5_IJNS4_1CILi1EEESB_SB_EEEEENS5_IJNSA_ILi128EEENSA_ILi64EEESF_EEEfNS5_IJlSB_lEEEfSH_NS4_8TiledMMAINS4_8MMA_AtomIJNS4_17SM100_MMA_TF32_SSINS_10tfloat32_tESL_fLi128ELi64ELNS4_4UMMA5MajorE0ELSN_0ELNSM_7ScaleInE0ELSO_0EEEEEENS4_6LayoutISC_NS5_IJNSA_ILi0EEESS_SS_EEEEENS5_IJNS4_10UnderscoreESV_SV_EEEEENS4_13SM90_TMA_LOADENS4_14ComposedLayoutINS4_7SwizzleILi3ELi4ELi3EEENS4_18smem_ptr_flag_bitsILi32EEENSR_INS5_IJNSA_ILi8EEENSA_ILi32EEEEEENS5_IJS15_SB_EEEEEEEvNS4_8identityESY_S19_vS1A_EENS_8epilogue10collective18CollectiveEpilogueINS1C_23Sm100TmaWarpSpecializedILi4ELi2ELi16ELb1ELb0EEEJSG_NS5_IJNSR_ISE_SB_EENSR_INSA_ILi16EEESB_EEEEEfSH_fSH_NS1C_6fusion15FusionCallbacksIS1G_NS1L_17LinearCombinationIffffLNS_15FloatRoundStyleE2EEESG_S1K_JEEENS4_5SM1004TMEM4LOAD26SM100_TMEM_LOAD_32dp32b16xESY_NSZ_INS10_ILi2ELi4ELi3EEES13_NSR_INS5_IJS14_S1I_EEENS5_IJS1I_SB_EEEEEEENS4_39AutoVectorizingCopyWithAssumedAlignmentILi128EEENS4_14SM90_TMA_STOREES1Z_S21_S21_EEEvvEEEEvNT_6ParamsE) ;  /* 0xffffff7802187950 */ /* 0x000fea0003c3ffff */
        .weak           $__internal_1_$__cuda_sm10x_tcgen05_guardrail_trap_phase_invalid_during_alloc
        .type           $__internal_1_$__cuda_sm10x_tcgen05_guardrail_trap_phase_invalid_during_alloc,@function
        .size           $__internal_1_$__cuda_sm10x_tcgen05_guardrail_trap_phase_invalid_during_alloc,($__internal_2_$__cuda_sm10x_tcgen05_guardrail_trap_unallocated_columns_being_dealloced - $__internal_1_$__cuda_sm10x_tcgen05_guardrail_trap_phase_invalid_during_alloc)
$__internal_1_$__cuda_sm10x_tcgen05_guardrail_trap_phase_invalid_during_alloc:
[----:B------:R-:W-:Y:S05]  /*87a0*/  BPT.TRAP 0x1 ;  /* 0x000000040000795c */ /* 0x000fea0000300000 */
[----:B------:R-:W-:-:S04]  /*87b0*/  MOV R3, 0x0 ;  /* 0x0000000000037802 */ /* 0x000fc80000000f00 */
[----:B------:R-:W-:Y:S05]  /*87c0*/  RET.REL.NODEC R2 `(_ZN7cutlass13device_kernelINS_4gemm6kernel13GemmUniversalIN4cute5tupleIJiiiiEEENS1_10collective13CollectiveMmaINS1_35MainloopSm100TmaUmmaWarpSpecializedILi4ELi2ELi4ENS5_IJNS4_1CILi1EEESB_SB_EEEEENS5_IJNSA_ILi128EEENSA_ILi64EEESF_EEEfNS5_IJlSB_lEEEfSH_NS4_8TiledMMAINS4_8MMA_AtomIJNS4_17SM100_MMA_TF32_SSINS_10tfloat32_tESL_fLi128ELi64ELNS4_4UMMA5MajorE0ELSN_0ELNSM_7ScaleInE0ELSO_0EEEEEENS4_6LayoutISC_NS5_IJNSA_ILi0EEESS_SS_EEEEENS5_IJNS4_10UnderscoreESV_SV_EEEEENS4_13SM90_TMA_LOADENS4_14ComposedLayoutINS4_7SwizzleILi3ELi4ELi3EEENS4_18smem_ptr_flag_bitsILi32EEENSR_INS5_IJNSA_ILi8EEENSA_ILi32EEEEEENS5_IJS15_SB_EEEEEEEvNS4_8identityESY_S19_vS1A_EENS_8epilogue10collective18CollectiveEpilogueINS1C_23Sm100TmaWarpSpecializedILi4ELi2ELi16ELb1ELb0EEEJSG_NS5_IJNSR_ISE_SB_EENSR_INSA_ILi16EEESB_EEEEEfSH_fSH_NS1C_6fusion15FusionCallbacksIS1G_NS1L_17LinearCombinationIffffLNS_15FloatRoundStyleE2EEESG_S1K_JEEENS4_5SM1004TMEM4LOAD26SM100_TMEM_LOAD_32dp32b16xESY_NSZ_INS10_ILi2ELi4ELi3EEES13_NSR_INS5_IJS14_S1I_EEENS5_IJS1I_SB_EEEEEEENS4_39AutoVectorizingCopyWithAssumedAlignmentILi128EEENS4_14SM90_TMA_STOREES1Z_S21_S21_EEEvvEEEEvNT_6ParamsE) ;  /* 0xffffff78020c7950 */ /* 0x000fea0003c3ffff */
        .weak           $__internal_2_$__cuda_sm10x_tcgen05_guardrail_trap_unallocated_columns_being_dealloced
        .type           $__internal_2_$__cuda_sm10x_tcgen05_guardrail_trap_unallocated_columns_being_dealloced,@function
        .size           $__internal_2_$__cuda_sm10x_tcgen05_guardrail_trap_unallocated_columns_being_dealloced,(.L_x_176 - $__internal_2_$__cuda_sm10x_tcgen05_guardrail_trap_unallocated_columns_being_dealloced)
$__internal_2_$__cuda_sm10x_tcgen05_guardrail_trap_unallocated_columns_being_dealloced:
[----:B------:R-:W-:Y:S05]  /*87d0*/  BPT.TRAP 0x1 ;  /* 0x000000040000795c */ /* 0x000fea0000300000 */
[----:B------:R-:W-:-:S04]  /*87e0*/  HFMA2 R3, -RZ, RZ, 0, 0 ;  /* 0x00000000ff037431 */ /* 0x000fc800000001ff */
[----:B------:R-:W-:Y:S05]  /*87f0*/  RET.REL.NODEC R2 `(_ZN7cutlass13device_kernelINS_4gemm6kernel13GemmUniversalIN4cute5tupleIJiiiiEEENS1_10collective13CollectiveMmaINS1_35MainloopSm100TmaUmmaWarpSpecializedILi4ELi2ELi4ENS5_IJNS4_1CILi1EEESB_SB_EEEEENS5_IJNSA_ILi128EEENSA_ILi64EEESF_EEEfNS5_IJlSB_lEEEfSH_NS4_8TiledMMAINS4_8MMA_AtomIJNS4_17SM100_MMA_TF32_SSINS_10tfloat32_tESL_fLi128ELi64ELNS4_4UMMA5MajorE0ELSN_0ELNSM_7ScaleInE0ELSO_0EEEEEENS4_6LayoutISC_NS5_IJNSA_ILi0EEESS_SS_EEEEENS5_IJNS4_10UnderscoreESV_SV_EEEEENS4_13SM90_TMA_LOADENS4_14ComposedLayoutINS4_7SwizzleILi3ELi4ELi3EEENS4_18smem_ptr_flag_bitsILi32EEENSR_INS5_IJNSA_ILi8EEENSA_ILi32EEEEEENS5_IJS15_SB_EEEEEEEvNS4_8identityESY_S19_vS1A_EENS_8epilogue10collective18CollectiveEpilogueINS1C_23Sm100TmaWarpSpecializedILi4ELi2ELi16ELb1ELb0EEEJSG_NS5_IJNSR_ISE_SB_EENSR_INSA_ILi16EEESB_EEEEEfSH_fSH_NS1C_6fusion15FusionCallbacksIS1G_NS1L_17LinearCombinationIffffLNS_15FloatRoundStyleE2EEESG_S1K_JEEENS4_5SM1004TMEM4LOAD26SM100_TMEM_LOAD_32dp32b16xESY_NSZ_INS10_ILi2ELi4ELi3EEES13_NSR_INS5_IJS14_S1I_EEENS5_IJS1I_SB_EEEEEEENS4_39AutoVectorizingCopyWithAssumedAlignmentILi128EEENS4_14SM90_TMA_STOREES1Z_S21_S21_EEEvvEEEEvNT_6ParamsE) ;  /* 0xffffff7802007950 */ /* 0x000fea0003c3ffff */
.L_x_175:
[----:B------:R-:W-:-:S00]  /*8800*/  BRA `(.L_x_175) ;  /* 0xfffffffc00fc7947 */ /* 0x000fc0000383ffff */
[----:B------:R-:W-:-:S00]  /*8810*/  NOP ;  /* 0x0000000000007918 */ /* 0x000fc00000000000 */
        /* <DEDUP_REMOVED lines=14> */
.L_x_176:


//--------------------- .nv.global.init           --------------------------
	.section	.nv.global.init,"aw",@progbits
.nv.global.init:
	.type		$str$27,@object
	.size		$str$27,($str$28 - $str$27)
$str$27:
        /*0000*/ 	.byte	0x28, 0x61, 0x64, 0x64, 0x72, 0x65, 0x73, 0x73, 0x20, 0x26, 0x20, 0x6d, 0x61, 0x73, 0x6b, 0x29
        /*0010*/ 	.byte	0x20, 0x3d, 0x3d, 0x20, 0x30, 0x00
	.type		$str$28,@object
	.size		$str$28,($str$26 - $str$28)
$str$28:
        /*0016*/ 	.byte	0x2f, 0x74, 0x6d, 0x70, 0x2f, 0x63, 0x75, 0x74, 0x6c, 0x61, 0x73, 0x73, 0x5f, 0x73, 0x77, 0x65
        /*0026*/ 	.byte	0x65, 0x70, 0x5f, 0x73, 0x72, 0x63, 0x2f, 0x69, 0x6e, 0x63, 0x6c, 0x75, 0x64, 0x65, 0x2f, 0x63
        /*0036*/ 	.byte	0x75, 0x74, 0x65, 0x2f, 0x70, 0x6f, 0x69, 0x6e, 0x74, 0x65, 0x72, 0x5f, 0x66, 0x6c, 0x61, 0x67
        /*0046*/ 	.byte	0x67, 0x65, 0x64, 0x2e, 0x68, 0x70, 0x70, 0x00
	.type		$str$26,@object
	.size		$str$26,($str$25 - $str$26)
$str$26:
        /*004e*/ 	.byte	0x2f, 0x74, 0x6d, 0x70, 0x2f, 0x63, 0x75, 0x74, 0x6c, 0x61, 0x73, 0x73, 0x5f, 0x73, 0x77, 0x65
        /*005e*/ 	.byte	0x65, 0x70, 0x5f, 0x73, 0x72, 0x63, 0x2f, 0x69, 0x6e, 0x63, 0x6c, 0x75, 0x64, 0x65, 0x2f, 0x63
        /*006e*/ 	.byte	0x75, 0x74, 0x65, 0x2f, 0x61, 0x74, 0x6f, 0x6d, 0x2f, 0x63, 0x6f, 0x70, 0x79, 0x5f, 0x74, 0x72
        /*007e*/ 	.byte	0x61, 0x69, 0x74, 0x73, 0x5f, 0x73, 0x6d, 0x31, 0x30, 0x30, 0x2e, 0x68, 0x70, 0x70, 0x00
	.type		$str$25,@object
	.size		$str$25,(__unnamed_1 - $str$25)
$str$25:
        /*008d*/ 	.byte	0x28, 0x28, 0x75, 0x69, 0x6e, 0x74, 0x33, 0x32, 0x5f, 0x74, 0x28, 0x74, 0x68, 0x72, 0x65, 0x61
        /*009d*/ 	.byte	0x64, 0x49, 0x64, 0x78, 0x2e, 0x78, 0x29, 0x20, 0x2f, 0x20, 0x33, 0x32, 0x29, 0x20, 0x25, 0x20
        /*00ad*/ 	.byte	0x34, 0x29, 0x20, 0x3d, 0x3d, 0x20, 0x28, 0x28, 0x28, 0x74, 0x6d, 0x65, 0x6d, 0x5f, 0x61, 0x64
        /*00bd*/ 	.byte	0x64, 0x72, 0x20, 0x3e, 0x3e, 0x20, 0x31, 0x36, 0x29, 0x20, 0x2f, 0x20, 0x33, 0x32, 0x29, 0x20
        /*00cd*/ 	.byte	0x25, 0x20, 0x34, 0x29, 0x00
	.type		__unnamed_1,@object
	.size		__unnamed_1,(__unnamed_2 - __unnamed_1)
__unnamed_1:
        /*00d2*/ 	.byte	0x61, 0x75, 0x74, 0x6f, 0x20, 0x63, 0x75, 0x74, 0x65, 0x3a, 0x3a, 0x61, 0x73, 0x5f, 0x70, 0x6f
        /* <DEDUP_REMOVED lines=23> */
        /*0252*/ 	.byte	0x43, 0x3c, 0x32, 0x30, 0x34, 0x38, 0x3e, 0x3e, 0x3e, 0x3e, 0x5d, 0x00
	.type		__unnamed_2,@object
	.size		__unnamed_2,(.L_2 - __unnamed_2)
__unnamed_2:
        /* <DEDUP_REMOVED lines=42> */
        /*04fe*/ 	.byte	0x3e, 0x5d, 0x00
.L_2:


//--------------------- .nv.shared._ZN7cutlass13device_kernelINS_4gemm6kernel13GemmUniversalIN4cute5tupleIJiiiiEEENS1_10collective13CollectiveMmaINS1_35MainloopSm100TmaUmmaWarpSpecializedILi4ELi2ELi4ENS5_IJNS4_1CILi1EEESB_SB_EEEEENS5_IJNSA_ILi128EEENSA_ILi64EEESF_EEEfNS5_IJlSB_lEEEfSH_NS4_8TiledMMAINS4_8MMA_AtomIJNS4_17SM100_MMA_TF32_SSINS_10tfloat32_tESL_fLi128ELi64ELNS4_4UMMA5MajorE0ELSN_0ELNSM_7ScaleInE0ELSO_0EEEEEENS4_6LayoutISC_NS5_IJNSA_ILi0EEESS_SS_EEEEENS5_IJNS4_10UnderscoreESV_SV_EEEEENS4_13SM90_TMA_LOADENS4_14ComposedLayoutINS4_7SwizzleILi3ELi4ELi3EEENS4_18smem_ptr_flag_bitsILi32EEENSR_INS5_IJNSA_ILi8EEENSA_ILi32EEEEEENS5_IJS15_SB_EEEEEEEvNS4_8identityESY_S19_vS1A_EENS_8epilogue10collective18CollectiveEpilogueINS1C_23Sm100TmaWarpSpecializedILi4ELi2ELi16ELb1ELb0EEEJSG_NS5_IJNSR_ISE_SB_EENSR_INSA_ILi16EEESB_EEEEEfSH_fSH_NS1C_6fusion15FusionCallbacksIS1G_NS1L_17LinearCombinationIffffLNS_15FloatRoundStyleE2EEESG_S1K_JEEENS4_5SM1004TMEM4LOAD26SM100_TMEM_LOAD_32dp32b16xESY_NSZ_INS10_ILi2ELi4ELi3EEES13_NSR_INS5_IJS14_S1I_EEENS5_IJS1I_SB_EEEEEEENS4_39AutoVectorizingCopyWithAssumedAlignmentILi128EEENS4_14SM90_TMA_STOREES1Z_S21_S21_EEEvvEEEEvNT_6ParamsE --------------------------
	.section	.nv.shared._ZN7cutlass13device_kernelINS_4gemm6kernel13GemmUniversalIN4cute5tupleIJiiiiEEENS1_10collective13CollectiveMmaINS1_35MainloopSm100TmaUmmaWarpSpecializedILi4ELi2ELi4ENS5_IJNS4_1CILi1EEESB_SB_EEEEENS5_IJNSA_ILi128EEENSA_ILi64EEESF_EEEfNS5_IJlSB_lEEEfSH_NS4_8TiledMMAINS4_8MMA_AtomIJNS4_17SM100_MMA_TF32_SSINS_10tfloat32_tESL_fLi128ELi64ELNS4_4UMMA5MajorE0ELSN_0ELNSM_7ScaleInE0ELSO_0EEEEEENS4_6LayoutISC_NS5_IJNSA_ILi0EEESS_SS_EEEEENS5_IJNS4_10UnderscoreESV_SV_EEEEENS4_13SM90_TMA_LOADENS4_14ComposedLayoutINS4_7SwizzleILi3ELi4ELi3EEENS4_18smem_ptr_flag_bitsILi32EEENSR_INS5_IJNSA_ILi8EEENSA_ILi32EEEEEENS5_IJS15_SB_EEEEEEEvNS4_8identityESY_S19_vS1A_EENS_8epilogue10collective18CollectiveEpilogueINS1C_23Sm100TmaWarpSpecializedILi4ELi2ELi16ELb1ELb0EEEJSG_NS5_IJNSR_ISE_SB_EENSR_INSA_ILi16EEESB_EEEEEfSH_fSH_NS1C_6fusion15FusionCallbacksIS1G_NS1L_17LinearCombinationIffffLNS_15FloatRoundStyleE2EEESG_S1K_JEEENS4_5SM1004TMEM4LOAD26SM100_TMEM_LOAD_32dp32b16xESY_NSZ_INS10_ILi2ELi4ELi3EEES13_NSR_INS5_IJS14_S1I_EEENS5_IJS1I_SB_EEEEEEENS4_39AutoVectorizingCopyWithAssumedAlignmentILi128EEENS4_14SM90_TMA_STOREES1Z_S21_S21_EEEvvEEEEvNT_6ParamsE,"aw",@nobits
	.sectionflags	@""
	.align	16
	.zero		1024


//--------------------- .nv.shared.reserved.0     --------------------------
	.section	.nv.shared.reserved.0,"aw",@nobits
	.weak		__nv_reservedSMEM_offset_0_alias
	.size		__nv_reservedSMEM_offset_0_alias, 0, 64
	.other		__nv_reservedSMEM_offset_0_alias,@"STO_CUDA_RESERVED_SHARED STV_DEFAULT"
__nv_reservedSMEM_offset_0_alias:
	.zero		0
.nv.shared.reserved.0:
	.zero		64
	.weak		__nv_reservedSMEM_tcgen05_partition
	.type		__nv_reservedSMEM_tcgen05_partition,@object
	.size		__nv_reservedSMEM_tcgen05_partition,(.L_0 - __nv_reservedSMEM_tcgen05_partition)
__nv_reservedSMEM_tcgen05_partition:
	.zero		32
.L_0:


//--------------------- .nv.global                --------------------------
	.section	.nv.global,"aw",@nobits
.nv.global:
	.type		_ZN40_INTERNAL_76140556_4_k_cu_67fe42a1_217344cute1_E,@object
	.size		_ZN40_INTERNAL_76140556_4_k_cu_67fe42a1_217344cute1_E,(_ZN40_INTERNAL_76140556_4_k_cu_67fe42a1_217344cuda3std3__45__cpo6cbeginE - _ZN40_INTERNAL_76140556_4_k_cu_67fe42a1_217344cute1_E)
_ZN40_INTERNAL_76140556_4_k_cu_67fe42a1_217344cute1_E:
	.zero		1
	.type		_ZN40_INTERNAL_76140556_4_k_cu_67fe42a1_217344cuda3std3__45__cpo6cbeginE,@object
	.size		_ZN40_INTERNAL_76140556_4_k_cu_67fe42a1_217344cuda3std3__45__cpo6cbeginE,(_ZN40_INTERNAL_76140556_4_k_cu_67fe42a1_217344cuda3std3__48in_placeE - _ZN40_INTERNAL_76140556_4_k_cu_67fe42a1_217344cuda3std3__45__cpo6cbeginE)
_ZN40_INTERNAL_76140556_4_k_cu_67fe42a1_217344cuda3std3__45__cpo6cbeginE:
	.zero		1
	.type		_ZN40_INTERNAL_76140556_4_k_cu_67fe42a1_217344cuda3std3__48in_placeE,@object
	.size		_ZN40_INTERNAL_76140556_4_k_cu_67fe42a1_217344cuda3std3__48in_placeE,(_ZN40_INTERNAL_76140556_4_k_cu_67fe42a1_217344cuda3std6ranges3__45__cpo9iter_moveE - _ZN40_INTERNAL_76140556_4_k_cu_67fe42a1_217344cuda3std3__48in_placeE)
_ZN40_INTERNAL_76140556_4_k_cu_67fe42a1_217344cuda3std3__48in_placeE:
	.zero		1
	.type		_ZN40_INTERNAL_76140556_4_k_cu_67fe42a1_217344cuda3std6ranges3__45__cpo9iter_moveE,@object
	.size		_ZN40_INTERNAL_76140556_4_k_cu_67fe42a1_217344cuda3std6ranges3__45__cpo9iter_moveE,(_ZN40_INTERNAL_76140556_4_k_cu_67fe42a1_217344cuda3std3__45__cpo5beginE - _ZN40_INTERNAL_76140556_4_k_cu_67fe42a1_217344cuda3std6ranges3__45__cpo9iter_moveE)
_ZN40_INTERNAL_76140556_4_k_cu_67fe42a1_217344cuda3std6ranges3__45__cpo9iter_moveE:
	.zero		1
	.type		_ZN40_INTERNAL_76140556_4_k_cu_67fe42a1_217344cuda3std3__45__cpo5beginE,@object
	.size		_ZN40_INTERNAL_76140556_4_k_cu_67fe42a1_217344cuda3std3__45__cpo5beginE,(_ZN40_INTERNAL_76140556_4_k_cu_67fe42a1_217344cuda3std3__442_GLOBAL__N__76140556_4_k_cu_67fe42a1_217346ignoreE - _ZN40_INTERNAL_76140556_4_k_cu_67fe42a1_217344cuda3std3__45__cpo5beginE)
_ZN40_INTERNAL_76140556_4_k_cu_67fe42a1_217344cuda3std3__45__cpo5beginE:
	.zero		1
	.type		_ZN40_INTERNAL_76140556_4_k_cu_67fe42a1_217344cuda3std3__442_GLOBAL__N__76140556_4_k_cu_67fe42a1_217346ignoreE,@object
	.size		_ZN40_INTERNAL_76140556_4_k_cu_67fe42a1_217344cuda3std3__442_GLOBAL__N__76140556_4_k_cu_67fe42a1_217346ignoreE,(_ZN40_INTERNAL_76140556_4_k_cu_67fe42a1_217344cute7productE - _ZN40_INTERNAL_76140556_4_k_cu_67fe42a1_217344cuda3std3__442_GLOBAL__N__76140556_4_k_cu_67fe42a1_217346ignoreE)
_ZN40_INTERNAL_76140556_4_k_cu_67fe42a1_217344cuda3std3__442_GLOBAL__N__76140556_4_k_cu_67fe42a1_217346ignoreE:
	.zero		1
	.type		_ZN40_INTERNAL_76140556_4_k_cu_67fe42a1_217344cute7productE,@object
	.size		_ZN40_INTERNAL_76140556_4_k_cu_67fe42a1_217344cute7productE,(_ZN40_INTERNAL_76140556_4_k_cu_67fe42a1_217344cuda3std3__45__cpo3endE - _ZN40_INTERNAL_76140556_4_k_cu_67fe42a1_217344cute7productE)
_ZN40_INTERNAL_76140556_4_k_cu_67fe42a1_217344cute7productE:
	.zero		1
	.type		_ZN40_INTERNAL_76140556_4_k_cu_67fe42a1_217344cuda3std3__45__cpo3endE,@object
	.size		_ZN40_INTERNAL_76140556_4_k_cu_67fe42a1_217344cuda3std3__45__cpo3endE,(_ZN40_INTERNAL_76140556_4_k_cu_67fe42a1_217344cuda3std3__419piecewise_constructE - _ZN40_INTERNAL_76140556_4_k_cu_67fe42a1_217344cuda3std3__45__cpo3endE)
_ZN40_INTERNAL_76140556_4_k_cu_67fe42a1_217344cuda3std3__45__cpo3endE:
	.zero		1
	.type		_ZN40_INTERNAL_76140556_4_k_cu_67fe42a1_217344cuda3std3__419piecewise_constructE,@object
	.size		_ZN40_INTERNAL_76140556_4_k_cu_67fe42a1_217344cuda3std3__419piecewise_constructE,(_ZN40_INTERNAL_76140556_4_k_cu_67fe42a1_217344cuda3std3__45__cpo4cendE - _ZN40_INTERNAL_76140556_4_k_cu_67fe42a1_217344cuda3std3__419piecewise_constructE)
_ZN40_INTERNAL_76140556_4_k_cu_67fe42a1_217344cuda3std3__419piecewise_constructE:
	.zero		1
	.type		_ZN40_INTERNAL_76140556_4_k_cu_67fe42a1_217344cuda3std3__45__cpo4cendE,@object
	.size		_ZN40_INTERNAL_76140556_4_k_cu_67fe42a1_217344cuda3std3__45__cpo4cendE,(_ZN40_INTERNAL_76140556_4_k_cu_67fe42a1_217344cuda3std6ranges3__45__cpo4swapE - _ZN40_INTERNAL_76140556_4_k_cu_67fe42a1_217344cuda3std3__45__cpo4cendE)
_ZN40_INTERNAL_76140556_4_k_cu_67fe42a1_217344cuda3std3__45__cpo4cendE:
	.zero		1
	.type		_ZN40_INTERNAL_76140556_4_k_cu_67fe42a1_217344cuda3std6ranges3__45__cpo4swapE,@object
	.size		_ZN40_INTERNAL_76140556_4_k_cu_67fe42a1_217344cuda3std6ranges3__45__cpo4swapE,(.L_10 - _ZN40_INTERNAL_76140556_4_k_cu_67fe42a1_217344cuda3std6ranges3__45__cpo4swapE)
_ZN40_INTERNAL_76140556_4_k_cu_67fe42a1_217344cuda3std6ranges3__45__cpo4swapE:
	.zero		1
.L_10:


//--------------------- .nv.constant0._ZN7cutlass13device_kernelINS_4gemm6kernel13GemmUniversalIN4cute5tupleIJiiiiEEENS1_10collective13CollectiveMmaINS1_35MainloopSm100TmaUmmaWarpSpecializedILi4ELi2ELi4ENS5_IJNS4_1CILi1EEESB_SB_EEEEENS5_IJNSA_ILi128EEENSA_ILi64EEESF_EEEfNS5_IJlSB_lEEEfSH_NS4_8TiledMMAINS4_8MMA_AtomIJNS4_17SM100_MMA_TF32_SSINS_10tfloat32_tESL_fLi128ELi64ELNS4_4UMMA5MajorE0ELSN_0ELNSM_7ScaleInE0ELSO_0EEEEEENS4_6LayoutISC_NS5_IJNSA_ILi0EEESS_SS_EEEEENS5_IJNS4_10UnderscoreESV_SV_EEEEENS4_13SM90_TMA_LOADENS4_14ComposedLayoutINS4_7SwizzleILi3ELi4ELi3EEENS4_18smem_ptr_flag_bitsILi32EEENSR_INS5_IJNSA_ILi8EEENSA_ILi32EEEEEENS5_IJS15_SB_EEEEEEEvNS4_8identityESY_S19_vS1A_EENS_8epilogue10collective18CollectiveEpilogueINS1C_23Sm100TmaWarpSpecializedILi4ELi2ELi16ELb1ELb0EEEJSG_NS5_IJNSR_ISE_SB_EENSR_INSA_ILi16EEESB_EEEEEfSH_fSH_NS1C_6fusion15FusionCallbacksIS1G_NS1L_17LinearCombinationIffffLNS_15FloatRoundStyleE2EEESG_S1K_JEEENS4_5SM1004TMEM4LOAD26SM100_TMEM_LOAD_32dp32b16xESY_NSZ_INS10_ILi2ELi4ELi3EEES13_NSR_INS5_IJS14_S1I_EEENS5_IJS1I_SB_EEEEEEENS4_39AutoVectorizingCopyWithAssumedAlignmentILi128EEENS4_14SM90_TMA_STOREES1Z_S21_S21_EEEvvEEEEvNT_6ParamsE --------------------------
	.section	.nv.constant0._ZN7cutlass13device_kernelINS_4gemm6kernel13GemmUniversalIN4cute5tupleIJiiiiEEENS1_10collective13CollectiveMmaINS1_35MainloopSm100TmaUmmaWarpSpecializedILi4ELi2ELi4ENS5_IJNS4_1CILi1EEESB_SB_EEEEENS5_IJNSA_ILi128EEENSA_ILi64EEESF_EEEfNS5_IJlSB_lEEEfSH_NS4_8TiledMMAINS4_8MMA_AtomIJNS4_17SM100_MMA_TF32_SSINS_10tfloat32_tESL_fLi128ELi64ELNS4_4UMMA5MajorE0ELSN_0ELNSM_7ScaleInE0ELSO_0EEEEEENS4_6LayoutISC_NS5_IJNSA_ILi0EEESS_SS_EEEEENS5_IJNS4_10UnderscoreESV_SV_EEEEENS4_13SM90_TMA_LOADENS4_14ComposedLayoutINS4_7SwizzleILi3ELi4ELi3EEENS4_18smem_ptr_flag_bitsILi32EEENSR_INS5_IJNSA_ILi8EEENSA_ILi32EEEEEENS5_IJS15_SB_EEEEEEEvNS4_8identityESY_S19_vS1A_EENS_8epilogue10collective18CollectiveEpilogueINS1C_23Sm100TmaWarpSpecializedILi4ELi2ELi16ELb1ELb0EEEJSG_NS5_IJNSR_ISE_SB_EENSR_INSA_ILi16EEESB_EEEEEfSH_fSH_NS1C_6fusion15FusionCallbacksIS1G_NS1L_17LinearCombinationIffffLNS_15FloatRoundStyleE2EEESG_S1K_JEEENS4_5SM1004TMEM4LOAD26SM100_TMEM_LOAD_32dp32b16xESY_NSZ_INS10_ILi2ELi4ELi3EEES13_NSR_INS5_IJS14_S1I_EEENS5_IJS1I_SB_EEEEEEENS4_39AutoVectorizingCopyWithAssumedAlignmentILi128EEENS4_14SM90_TMA_STOREES1Z_S21_S21_EEEvvEEEEvNT_6ParamsE,"a",@progbits
	.sectionflags	@""
	.align	4
.nv.constant0._ZN7cutlass13device_kernelINS_4gemm6kernel13GemmUniversalIN4cute5tupleIJiiiiEEENS1_10collective13CollectiveMmaINS1_35MainloopSm100TmaUmmaWarpSpecializedILi4ELi2ELi4ENS5_IJNS4_1CILi1EEESB_SB_EEEEENS5_IJNSA_ILi128EEENSA_ILi64EEESF_EEEfNS5_IJlSB_lEEEfSH_NS4_8TiledMMAINS4_8MMA_AtomIJNS4_17SM100_MMA_TF32_SSINS_10tfloat32_tESL_fLi128ELi64ELNS4_4UMMA5MajorE0ELSN_0ELNSM_7ScaleInE0ELSO_0EEEEEENS4_6LayoutISC_NS5_IJNSA_ILi0EEESS_SS_EEEEENS5_IJNS4_10UnderscoreESV_SV_EEEEENS4_13SM90_TMA_LOADENS4_14ComposedLayoutINS4_7SwizzleILi3ELi4ELi3EEENS4_18smem_ptr_flag_bitsILi32EEENSR_INS5_IJNSA_ILi8EEENSA_ILi32EEEEEENS5_IJS15_SB_EEEEEEEvNS4_8identityESY_S19_vS1A_EENS_8epilogue10collective18CollectiveEpilogueINS1C_23Sm100TmaWarpSpecializedILi4ELi2ELi16ELb1ELb0EEEJSG_NS5_IJNSR_ISE_SB_EENSR_INSA_ILi16EEESB_EEEEEfSH_fSH_NS1C_6fusion15FusionCallbacksIS1G_NS1L_17LinearCombinationIffffLNS_15FloatRoundStyleE2EEESG_S1K_JEEENS4_5SM1004TMEM4LOAD26SM100_TMEM_LOAD_32dp32b16xESY_NSZ_INS10_ILi2ELi4ELi3EEES13_NSR_INS5_IJS14_S1I_EEENS5_IJS1I_SB_EEEEEEENS4_39AutoVectorizingCopyWithAssumedAlignmentILi128EEENS4_14SM90_TMA_STOREES1Z_S21_S21_EEEvvEEEEvNT_6ParamsE:
	.zero		2944


//--------------------- SYMBOLS --------------------------

	.type		.nv.reservedSmem.offset0,@object
	.size		.nv.reservedSmem.offset0,0x4
	.type		.nv.reservedSmem.cap,@object
	.size		.nv.reservedSmem.cap,0x4
	.type		__assertfail,@function
